//
// Generated by NVIDIA NVVM Compiler
//
// Compiler Build ID: CL-36424714
// Cuda compilation tools, release 13.0, V13.0.88
// Based on NVVM 20.0.0
//

.version 9.0
.target sm_100
.address_size 64

	// .globl	_Z11matmul_wmmaPK6__halfS1_PS_iiiff
// _ZZ11matmul_wmmaPK6__halfS1_PS_iiiffE2sA has been demoted
// _ZZ11matmul_wmmaPK6__halfS1_PS_iiiffE2sB has been demoted
// _ZZ11matmul_wmmaPK6__halfS1_PS_iiiffE2sC has been demoted

.visible .entry _Z11matmul_wmmaPK6__halfS1_PS_iiiff(
	.param .u64 .ptr .align 1 _Z11matmul_wmmaPK6__halfS1_PS_iiiff_param_0,
	.param .u64 .ptr .align 1 _Z11matmul_wmmaPK6__halfS1_PS_iiiff_param_1,
	.param .u64 .ptr .align 1 _Z11matmul_wmmaPK6__halfS1_PS_iiiff_param_2,
	.param .u32 _Z11matmul_wmmaPK6__halfS1_PS_iiiff_param_3,
	.param .u32 _Z11matmul_wmmaPK6__halfS1_PS_iiiff_param_4,
	.param .u32 _Z11matmul_wmmaPK6__halfS1_PS_iiiff_param_5,
	.param .f32 _Z11matmul_wmmaPK6__halfS1_PS_iiiff_param_6,
	.param .f32 _Z11matmul_wmmaPK6__halfS1_PS_iiiff_param_7
)
{
	.reg .pred 	%p<76>;
	.reg .b16 	%rs<81>;
	.reg .b32 	%r<299>;
	.reg .b32 	%f<125>;
	.reg .b64 	%rd<55>;
	// demoted variable
	.shared .align 2 .b8 _ZZ11matmul_wmmaPK6__halfS1_PS_iiiffE2sA[4096];
	// demoted variable
	.shared .align 2 .b8 _ZZ11matmul_wmmaPK6__halfS1_PS_iiiffE2sB[4096];
	// demoted variable
	.shared .align 2 .b8 _ZZ11matmul_wmmaPK6__halfS1_PS_iiiffE2sC[8192];
	ld.param.u64 	%rd4, [_Z11matmul_wmmaPK6__halfS1_PS_iiiff_param_0];
	ld.param.u64 	%rd5, [_Z11matmul_wmmaPK6__halfS1_PS_iiiff_param_1];
	ld.param.u64 	%rd6, [_Z11matmul_wmmaPK6__halfS1_PS_iiiff_param_2];
	ld.param.u32 	%r96, [_Z11matmul_wmmaPK6__halfS1_PS_iiiff_param_3];
	ld.param.u32 	%r97, [_Z11matmul_wmmaPK6__halfS1_PS_iiiff_param_4];
	ld.param.u32 	%r98, [_Z11matmul_wmmaPK6__halfS1_PS_iiiff_param_5];
	ld.param.f32 	%f49, [_Z11matmul_wmmaPK6__halfS1_PS_iiiff_param_6];
	ld.param.f32 	%f50, [_Z11matmul_wmmaPK6__halfS1_PS_iiiff_param_7];
	cvta.to.global.u64 	%rd1, %rd4;
	cvta.to.global.u64 	%rd2, %rd5;
	cvta.to.global.u64 	%rd3, %rd6;
	mov.u32 	%r1, %tid.x;
	mov.u32 	%r99, %ctaid.y;
	shl.b32 	%r2, %r99, 6;
	mov.u32 	%r100, %ctaid.x;
	shl.b32 	%r3, %r100, 6;
	shr.u32 	%r101, %r1, 3;
	and.b32  	%r4, %r101, 112;
	shr.u32 	%r102, %r1, 1;
	and.b32  	%r5, %r102, 48;
	setp.lt.s32 	%p1, %r98, 1;
	mov.f32 	%f109, 0f00000000;
	mov.f32 	%f110, %f109;
	mov.f32 	%f111, %f109;
	mov.f32 	%f112, %f109;
	mov.f32 	%f113, %f109;
	mov.f32 	%f114, %f109;
	mov.f32 	%f115, %f109;
	mov.f32 	%f116, %f109;
	@%p1 bra 	$L__BB0_27;
	and.b32  	%r287, %r1, 31;
	shl.b32 	%r104, %r1, 1;
	and.b32  	%r105, %r104, 62;
	mov.u32 	%r106, _ZZ11matmul_wmmaPK6__halfS1_PS_iiiffE2sA;
	add.s32 	%r107, %r106, %r105;
	and.b32  	%r108, %r1, 63;
	add.s32 	%r7, %r3, %r108;
	and.b32  	%r109, %r104, 126;
	mov.u32 	%r110, _ZZ11matmul_wmmaPK6__halfS1_PS_iiiffE2sB;
	add.s32 	%r111, %r110, %r109;
	shl.b32 	%r112, %r4, 6;
	add.s32 	%r8, %r106, %r112;
	shl.b32 	%r113, %r5, 1;
	add.s32 	%r9, %r110, %r113;
	shr.u32 	%r114, %r1, 5;
	add.s32 	%r10, %r114, %r2;
	add.s32 	%r115, %r1, 512;
	shr.u32 	%r116, %r115, 5;
	add.s32 	%r11, %r116, %r2;
	shl.b32 	%r117, %r116, 6;
	add.s32 	%r12, %r107, %r117;
	or.b32  	%r118, %r1, 1024;
	shr.u32 	%r119, %r118, 5;
	add.s32 	%r13, %r119, %r2;
	shl.b32 	%r120, %r119, 6;
	add.s32 	%r14, %r107, %r120;
	add.s32 	%r121, %r1, 1536;
	shr.u32 	%r122, %r121, 5;
	add.s32 	%r15, %r122, %r2;
	shl.b32 	%r123, %r122, 6;
	add.s32 	%r16, %r107, %r123;
	shr.u32 	%r285, %r1, 6;
	shr.u32 	%r292, %r115, 6;
	shl.b32 	%r124, %r292, 7;
	add.s32 	%r19, %r111, %r124;
	shr.u32 	%r294, %r118, 6;
	shr.u32 	%r296, %r121, 6;
	shl.b32 	%r125, %r296, 7;
	add.s32 	%r22, %r111, %r125;
	mad.lo.s32 	%r297, %r97, %r296, %r7;
	mad.lo.s32 	%r295, %r97, %r294, %r7;
	mad.lo.s32 	%r293, %r97, %r292, %r7;
	mad.lo.s32 	%r291, %r15, %r98, %r287;
	mad.lo.s32 	%r290, %r13, %r98, %r287;
	mad.lo.s32 	%r289, %r11, %r98, %r287;
	mad.lo.s32 	%r288, %r10, %r98, %r287;
	mad.lo.s32 	%r286, %r97, %r285, %r7;
	mov.b32 	%r298, 0;
	mov.f32 	%f116, 0f00000000;
	mov.f32 	%f115, %f116;
	mov.f32 	%f114, %f116;
	mov.f32 	%f113, %f116;
	mov.f32 	%f109, %f116;
	mov.f32 	%f110, %f116;
	mov.f32 	%f111, %f116;
	mov.f32 	%f112, %f116;
$L__BB0_2:
	setp.ge.s32 	%p2, %r10, %r96;
	setp.ge.s32 	%p3, %r287, %r98;
	or.pred  	%p4, %p2, %p3;
	@%p4 bra 	$L__BB0_4;
	mul.wide.u32 	%rd7, %r288, 2;
	add.s64 	%rd8, %rd1, %rd7;
	ld.global.u16 	%rs73, [%rd8];
	bra.uni 	$L__BB0_5;
$L__BB0_4:
	mov.f32 	%f53, 0f00000000;
	// begin inline asm
	{  cvt.rn.f16.f32 %rs73, %f53;}

	// end inline asm
$L__BB0_5:
	setp.lt.s32 	%p5, %r287, %r98;
	setp.lt.s32 	%p6, %r11, %r96;
	shl.b32 	%r126, %r1, 1;
	and.b32  	%r127, %r126, 62;
	mov.u32 	%r128, _ZZ11matmul_wmmaPK6__halfS1_PS_iiiffE2sA;
	add.s32 	%r129, %r128, %r127;
	and.b32  	%r130, %r126, 1984;
	add.s32 	%r131, %r129, %r130;
	st.shared.u16 	[%r131], %rs73;
	and.pred  	%p7, %p6, %p5;
	@%p7 bra 	$L__BB0_7;
	mov.f32 	%f54, 0f00000000;
	// begin inline asm
	{  cvt.rn.f16.f32 %rs74, %f54;}

	// end inline asm
	bra.uni 	$L__BB0_8;
$L__BB0_7:
	mul.wide.u32 	%rd9, %r289, 2;
	add.s64 	%rd10, %rd1, %rd9;
	ld.global.u16 	%rs74, [%rd10];
$L__BB0_8:
	setp.lt.s32 	%p8, %r287, %r98;
	setp.lt.s32 	%p9, %r13, %r96;
	st.shared.u16 	[%r12], %rs74;
	and.pred  	%p10, %p9, %p8;
	@%p10 bra 	$L__BB0_10;
	mov.f32 	%f55, 0f00000000;
	// begin inline asm
	{  cvt.rn.f16.f32 %rs75, %f55;}

	// end inline asm
	bra.uni 	$L__BB0_11;
$L__BB0_10:
	mul.wide.u32 	%rd11, %r290, 2;
	add.s64 	%rd12, %rd1, %rd11;
	ld.global.u16 	%rs75, [%rd12];
$L__BB0_11:
	setp.lt.s32 	%p11, %r287, %r98;
	setp.lt.s32 	%p12, %r15, %r96;
	st.shared.u16 	[%r14], %rs75;
	and.pred  	%p13, %p12, %p11;
	@%p13 bra 	$L__BB0_13;
	mov.f32 	%f56, 0f00000000;
	// begin inline asm
	{  cvt.rn.f16.f32 %rs76, %f56;}

	// end inline asm
	bra.uni 	$L__BB0_14;
$L__BB0_13:
	mul.wide.u32 	%rd13, %r291, 2;
	add.s64 	%rd14, %rd1, %rd13;
	ld.global.u16 	%rs76, [%rd14];
$L__BB0_14:
	setp.ge.s32 	%p14, %r7, %r97;
	st.shared.u16 	[%r16], %rs76;
	setp.ge.s32 	%p15, %r285, %r98;
	or.pred  	%p16, %p15, %p14;
	@%p16 bra 	$L__BB0_16;
	mul.wide.s32 	%rd15, %r286, 2;
	add.s64 	%rd16, %rd2, %rd15;
	ld.global.u16 	%rs77, [%rd16];
	bra.uni 	$L__BB0_17;
$L__BB0_16:
	mov.f32 	%f57, 0f00000000;
	// begin inline asm
	{  cvt.rn.f16.f32 %rs77, %f57;}

	// end inline asm
$L__BB0_17:
	setp.lt.s32 	%p17, %r7, %r97;
	and.b32  	%r133, %r126, 126;
	mov.u32 	%r134, _ZZ11matmul_wmmaPK6__halfS1_PS_iiiffE2sB;
	add.s32 	%r135, %r134, %r133;
	and.b32  	%r136, %r126, 1920;
	add.s32 	%r137, %r135, %r136;
	st.shared.u16 	[%r137], %rs77;
	setp.lt.s32 	%p18, %r292, %r98;
	and.pred  	%p19, %p18, %p17;
	@%p19 bra 	$L__BB0_19;
	mov.f32 	%f58, 0f00000000;
	// begin inline asm
	{  cvt.rn.f16.f32 %rs78, %f58;}

	// end inline asm
	bra.uni 	$L__BB0_20;
$L__BB0_19:
	mul.wide.s32 	%rd17, %r293, 2;
	add.s64 	%rd18, %rd2, %rd17;
	ld.global.u16 	%rs78, [%rd18];
$L__BB0_20:
	setp.lt.s32 	%p20, %r7, %r97;
	st.shared.u16 	[%r19], %rs78;
	setp.lt.s32 	%p21, %r294, %r98;
	and.pred  	%p22, %p21, %p20;
	@%p22 bra 	$L__BB0_22;
	mov.f32 	%f59, 0f00000000;
	// begin inline asm
	{  cvt.rn.f16.f32 %rs79, %f59;}

	// end inline asm
	bra.uni 	$L__BB0_23;
$L__BB0_22:
	mul.wide.s32 	%rd19, %r295, 2;
	add.s64 	%rd20, %rd2, %rd19;
	ld.global.u16 	%rs79, [%rd20];
$L__BB0_23:
	setp.lt.s32 	%p23, %r7, %r97;
	or.b32  	%r142, %r126, 2048;
	and.b32  	%r143, %r142, 3968;
	add.s32 	%r144, %r135, %r143;
	st.shared.u16 	[%r144], %rs79;
	setp.lt.s32 	%p24, %r296, %r98;
	and.pred  	%p25, %p24, %p23;
	@%p25 bra 	$L__BB0_25;
	mov.f32 	%f60, 0f00000000;
	// begin inline asm
	{  cvt.rn.f16.f32 %rs80, %f60;}

	// end inline asm
	bra.uni 	$L__BB0_26;
$L__BB0_25:
	mul.wide.s32 	%rd21, %r297, 2;
	add.s64 	%rd22, %rd2, %rd21;
	ld.global.u16 	%rs80, [%rd22];
$L__BB0_26:
	st.shared.u16 	[%r22], %rs80;
	bar.sync 	0;
	mov.b32 	%r145, 32;
	wmma.load.a.sync.aligned.row.m16n16k16.shared.f16 	{%r146, %r147, %r148, %r149, %r150, %r151, %r152, %r153}, [%r8], %r145;
	mov.b32 	%r154, 64;
	wmma.load.b.sync.aligned.row.m16n16k16.shared.f16 	{%r155, %r156, %r157, %r158, %r159, %r160, %r161, %r162}, [%r9], %r154;
	wmma.mma.sync.aligned.row.row.m16n16k16.f32.f32 {%f61, %f62, %f63, %f64, %f65, %f66, %f67, %f68}, {%r146, %r147, %r148, %r149, %r150, %r151, %r152, %r153}, {%r155, %r156, %r157, %r158, %r159, %r160, %r161, %r162}, {%f112, %f111, %f110, %f109, %f113, %f114, %f115, %f116};
	add.s32 	%r163, %r8, 32;
	wmma.load.a.sync.aligned.row.m16n16k16.shared.f16 	{%r164, %r165, %r166, %r167, %r168, %r169, %r170, %r171}, [%r163], %r145;
	add.s32 	%r172, %r9, 2048;
	wmma.load.b.sync.aligned.row.m16n16k16.shared.f16 	{%r173, %r174, %r175, %r176, %r177, %r178, %r179, %r180}, [%r172], %r154;
	wmma.mma.sync.aligned.row.row.m16n16k16.f32.f32 {%f112, %f111, %f110, %f109, %f113, %f114, %f115, %f116}, {%r164, %r165, %r166, %r167, %r168, %r169, %r170, %r171}, {%r173, %r174, %r175, %r176, %r177, %r178, %r179, %r180}, {%f61, %f62, %f63, %f64, %f65, %f66, %f67, %f68};
	bar.sync 	0;
	add.s32 	%r298, %r298, 32;
	shl.b32 	%r181, %r97, 5;
	add.s32 	%r297, %r297, %r181;
	add.s32 	%r296, %r296, 32;
	add.s32 	%r295, %r295, %r181;
	add.s32 	%r294, %r294, 32;
	add.s32 	%r293, %r293, %r181;
	add.s32 	%r292, %r292, 32;
	add.s32 	%r291, %r291, 32;
	add.s32 	%r290, %r290, 32;
	add.s32 	%r289, %r289, 32;
	add.s32 	%r288, %r288, 32;
	add.s32 	%r287, %r287, 32;
	add.s32 	%r286, %r286, %r181;
	add.s32 	%r285, %r285, 32;
	setp.lt.s32 	%p26, %r298, %r98;
	@%p26 bra 	$L__BB0_2;
$L__BB0_27:
	setp.eq.f32 	%p27, %f50, 0f00000000;
	shl.b32 	%r182, %r1, 4;
	and.b32  	%r183, %r182, 14336;
	mov.u32 	%r184, _ZZ11matmul_wmmaPK6__halfS1_PS_iiiffE2sC;
	add.s32 	%r185, %r184, %r183;
	and.b32  	%r186, %r1, 96;
	add.s32 	%r59, %r185, %r186;
	@%p27 bra 	$L__BB0_53;
	and.b32  	%r188, %r1, 63;
	add.s32 	%r60, %r3, %r188;
	setp.ge.s32 	%p28, %r60, %r97;
	shl.b32 	%r189, %r1, 1;
	and.b32  	%r190, %r189, 126;
	add.s32 	%r61, %r184, %r190;
	shr.u32 	%r62, %r1, 6;
	add.s32 	%r63, %r62, %r2;
	setp.ge.s32 	%p29, %r63, %r96;
	or.pred  	%p30, %p29, %p28;
	@%p30 bra 	$L__BB0_30;
	shl.b32 	%r194, %r62, 7;
	add.s32 	%r195, %r61, %r194;
	mad.lo.s32 	%r196, %r63, %r97, %r60;
	mul.wide.s32 	%rd23, %r196, 2;
	add.s64 	%rd24, %rd3, %rd23;
	ld.global.u16 	%rs34, [%rd24];
	st.shared.u16 	[%r195], %rs34;
	bra.uni 	$L__BB0_31;
$L__BB0_30:
	mov.f32 	%f69, 0f00000000;
	// begin inline asm
	{  cvt.rn.f16.f32 %rs33, %f69;}

	// end inline asm
	shl.b32 	%r192, %r62, 7;
	add.s32 	%r193, %r61, %r192;
	st.shared.u16 	[%r193], %rs33;
$L__BB0_31:
	setp.lt.s32 	%p31, %r60, %r97;
	add.s32 	%r197, %r1, 512;
	shr.u32 	%r64, %r197, 6;
	add.s32 	%r65, %r64, %r2;
	setp.lt.s32 	%p32, %r65, %r96;
	and.pred  	%p33, %p32, %p31;
	@%p33 bra 	$L__BB0_33;
	mov.f32 	%f70, 0f00000000;
	// begin inline asm
	{  cvt.rn.f16.f32 %rs35, %f70;}

	// end inline asm
	shl.b32 	%r198, %r64, 7;
	add.s32 	%r199, %r61, %r198;
	st.shared.u16 	[%r199], %rs35;
	bra.uni 	$L__BB0_34;
$L__BB0_33:
	shl.b32 	%r200, %r64, 7;
	add.s32 	%r201, %r61, %r200;
	mad.lo.s32 	%r202, %r65, %r97, %r60;
	mul.wide.s32 	%rd25, %r202, 2;
	add.s64 	%rd26, %rd3, %rd25;
	ld.global.u16 	%rs36, [%rd26];
	st.shared.u16 	[%r201], %rs36;
$L__BB0_34:
	setp.lt.s32 	%p34, %r60, %r97;
	or.b32  	%r203, %r1, 1024;
	shr.u32 	%r66, %r203, 6;
	add.s32 	%r67, %r66, %r2;
	setp.lt.s32 	%p35, %r67, %r96;
	and.pred  	%p36, %p35, %p34;
	@%p36 bra 	$L__BB0_36;
	mov.f32 	%f71, 0f00000000;
	// begin inline asm
	{  cvt.rn.f16.f32 %rs37, %f71;}

	// end inline asm
	shl.b32 	%r204, %r66, 7;
	add.s32 	%r205, %r61, %r204;
	st.shared.u16 	[%r205], %rs37;
	bra.uni 	$L__BB0_37;
$L__BB0_36:
	shl.b32 	%r206, %r66, 7;
	add.s32 	%r207, %r61, %r206;
	mad.lo.s32 	%r208, %r67, %r97, %r60;
	mul.wide.s32 	%rd27, %r208, 2;
	add.s64 	%rd28, %rd3, %rd27;
	ld.global.u16 	%rs38, [%rd28];
	st.shared.u16 	[%r207], %rs38;
$L__BB0_37:
	setp.lt.s32 	%p37, %r60, %r97;
	add.s32 	%r209, %r1, 1536;
	shr.u32 	%r68, %r209, 6;
	add.s32 	%r69, %r68, %r2;
	setp.lt.s32 	%p38, %r69, %r96;
	and.pred  	%p39, %p38, %p37;
	@%p39 bra 	$L__BB0_39;
	mov.f32 	%f72, 0f00000000;
	// begin inline asm
	{  cvt.rn.f16.f32 %rs39, %f72;}

	// end inline asm
	shl.b32 	%r210, %r68, 7;
	add.s32 	%r211, %r61, %r210;
	st.shared.u16 	[%r211], %rs39;
	bra.uni 	$L__BB0_40;
$L__BB0_39:
	shl.b32 	%r212, %r68, 7;
	add.s32 	%r213, %r61, %r212;
	mad.lo.s32 	%r214, %r69, %r97, %r60;
	mul.wide.s32 	%rd29, %r214, 2;
	add.s64 	%rd30, %rd3, %rd29;
	ld.global.u16 	%rs40, [%rd30];
	st.shared.u16 	[%r213], %rs40;
$L__BB0_40:
	setp.lt.s32 	%p40, %r60, %r97;
	or.b32  	%r215, %r1, 2048;
	shr.u32 	%r70, %r215, 6;
	add.s32 	%r71, %r70, %r2;
	setp.lt.s32 	%p41, %r71, %r96;
	and.pred  	%p42, %p41, %p40;
	@%p42 bra 	$L__BB0_42;
	mov.f32 	%f73, 0f00000000;
	// begin inline asm
	{  cvt.rn.f16.f32 %rs41, %f73;}

	// end inline asm
	shl.b32 	%r216, %r70, 7;
	add.s32 	%r217, %r61, %r216;
	st.shared.u16 	[%r217], %rs41;
	bra.uni 	$L__BB0_43;
$L__BB0_42:
	shl.b32 	%r218, %r70, 7;
	add.s32 	%r219, %r61, %r218;
	mad.lo.s32 	%r220, %r71, %r97, %r60;
	mul.wide.s32 	%rd31, %r220, 2;
	add.s64 	%rd32, %rd3, %rd31;
	ld.global.u16 	%rs42, [%rd32];
	st.shared.u16 	[%r219], %rs42;
$L__BB0_43:
	setp.lt.s32 	%p43, %r60, %r97;
	add.s32 	%r221, %r1, 2560;
	shr.u32 	%r72, %r221, 6;
	add.s32 	%r73, %r72, %r2;
	setp.lt.s32 	%p44, %r73, %r96;
	and.pred  	%p45, %p44, %p43;
	@%p45 bra 	$L__BB0_45;
	mov.f32 	%f74, 0f00000000;
	// begin inline asm
	{  cvt.rn.f16.f32 %rs43, %f74;}

	// end inline asm
	shl.b32 	%r222, %r72, 7;
	add.s32 	%r223, %r61, %r222;
	st.shared.u16 	[%r223], %rs43;
	bra.uni 	$L__BB0_46;
$L__BB0_45:
	shl.b32 	%r224, %r72, 7;
	add.s32 	%r225, %r61, %r224;
	mad.lo.s32 	%r226, %r73, %r97, %r60;
	mul.wide.s32 	%rd33, %r226, 2;
	add.s64 	%rd34, %rd3, %rd33;
	ld.global.u16 	%rs44, [%rd34];
	st.shared.u16 	[%r225], %rs44;
$L__BB0_46:
	setp.lt.s32 	%p46, %r60, %r97;
	or.b32  	%r227, %r1, 3072;
	shr.u32 	%r74, %r227, 6;
	add.s32 	%r75, %r74, %r2;
	setp.lt.s32 	%p47, %r75, %r96;
	and.pred  	%p48, %p47, %p46;
	@%p48 bra 	$L__BB0_48;
	mov.f32 	%f75, 0f00000000;
	// begin inline asm
	{  cvt.rn.f16.f32 %rs45, %f75;}

	// end inline asm
	shl.b32 	%r228, %r74, 7;
	add.s32 	%r229, %r61, %r228;
	st.shared.u16 	[%r229], %rs45;
	bra.uni 	$L__BB0_49;
$L__BB0_48:
	shl.b32 	%r230, %r74, 7;
	add.s32 	%r231, %r61, %r230;
	mad.lo.s32 	%r232, %r75, %r97, %r60;
	mul.wide.s32 	%rd35, %r232, 2;
	add.s64 	%rd36, %rd3, %rd35;
	ld.global.u16 	%rs46, [%rd36];
	st.shared.u16 	[%r231], %rs46;
$L__BB0_49:
	setp.lt.s32 	%p49, %r60, %r97;
	add.s32 	%r233, %r1, 3584;
	shr.u32 	%r76, %r233, 6;
	add.s32 	%r77, %r76, %r2;
	setp.lt.s32 	%p50, %r77, %r96;
	and.pred  	%p51, %p50, %p49;
	@%p51 bra 	$L__BB0_51;
	mov.f32 	%f76, 0f00000000;
	// begin inline asm
	{  cvt.rn.f16.f32 %rs47, %f76;}

	// end inline asm
	shl.b32 	%r234, %r76, 7;
	add.s32 	%r235, %r61, %r234;
	st.shared.u16 	[%r235], %rs47;
	bra.uni 	$L__BB0_52;
$L__BB0_51:
	shl.b32 	%r236, %r76, 7;
	add.s32 	%r237, %r61, %r236;
	mad.lo.s32 	%r238, %r77, %r97, %r60;
	mul.wide.s32 	%rd37, %r238, 2;
	add.s64 	%rd38, %rd3, %rd37;
	ld.global.u16 	%rs48, [%rd38];
	st.shared.u16 	[%r237], %rs48;
$L__BB0_52:
	bar.sync 	0;
	mov.b32 	%r239, 64;
	wmma.load.c.sync.aligned.row.m16n16k16.shared.f16 	{%r240, %r241, %r242, %r243}, [%r59], %r239;
	mov.b32 	{%rs49, %rs50}, %r240;
	// begin inline asm
	{  cvt.f32.f16 %f77, %rs49;}

	// end inline asm
	mul.f32 	%f85, %f50, %f77;
	fma.rn.f32 	%f120, %f49, %f112, %f85;
	// begin inline asm
	{  cvt.f32.f16 %f78, %rs50;}

	// end inline asm
	mul.f32 	%f86, %f50, %f78;
	fma.rn.f32 	%f119, %f49, %f111, %f86;
	mov.b32 	{%rs51, %rs52}, %r241;
	// begin inline asm
	{  cvt.f32.f16 %f79, %rs51;}

	// end inline asm
	mul.f32 	%f87, %f50, %f79;
	fma.rn.f32 	%f118, %f49, %f110, %f87;
	// begin inline asm
	{  cvt.f32.f16 %f80, %rs52;}

	// end inline asm
	mul.f32 	%f88, %f50, %f80;
	fma.rn.f32 	%f117, %f49, %f109, %f88;
	mov.b32 	{%rs53, %rs54}, %r242;
	// begin inline asm
	{  cvt.f32.f16 %f81, %rs53;}

	// end inline asm
	mul.f32 	%f89, %f50, %f81;
	fma.rn.f32 	%f121, %f49, %f113, %f89;
	// begin inline asm
	{  cvt.f32.f16 %f82, %rs54;}

	// end inline asm
	mul.f32 	%f90, %f50, %f82;
	fma.rn.f32 	%f122, %f49, %f114, %f90;
	mov.b32 	{%rs55, %rs56}, %r243;
	// begin inline asm
	{  cvt.f32.f16 %f83, %rs55;}

	// end inline asm
	mul.f32 	%f91, %f50, %f83;
	fma.rn.f32 	%f123, %f49, %f115, %f91;
	// begin inline asm
	{  cvt.f32.f16 %f84, %rs56;}

	// end inline asm
	mul.f32 	%f92, %f50, %f84;
	fma.rn.f32 	%f124, %f49, %f116, %f92;
	bra.uni 	$L__BB0_54;
$L__BB0_53:
	mul.f32 	%f120, %f49, %f112;
	mul.f32 	%f119, %f49, %f111;
	mul.f32 	%f118, %f49, %f110;
	mul.f32 	%f117, %f49, %f109;
	mul.f32 	%f121, %f49, %f113;
	mul.f32 	%f122, %f49, %f114;
	mul.f32 	%f123, %f49, %f115;
	mul.f32 	%f124, %f49, %f116;
$L__BB0_54:
	// begin inline asm
	{  cvt.rn.f16.f32 %rs57, %f120;}

	// end inline asm
	// begin inline asm
	{  cvt.rn.f16.f32 %rs58, %f119;}

	// end inline asm
	mov.b32 	%r244, {%rs57, %rs58};
	// begin inline asm
	{  cvt.rn.f16.f32 %rs59, %f118;}

	// end inline asm
	// begin inline asm
	{  cvt.rn.f16.f32 %rs60, %f117;}

	// end inline asm
	mov.b32 	%r245, {%rs59, %rs60};
	// begin inline asm
	{  cvt.rn.f16.f32 %rs61, %f121;}

	// end inline asm
	// begin inline asm
	{  cvt.rn.f16.f32 %rs62, %f122;}

	// end inline asm
	mov.b32 	%r246, {%rs61, %rs62};
	// begin inline asm
	{  cvt.rn.f16.f32 %rs63, %f123;}

	// end inline asm
	// begin inline asm
	{  cvt.rn.f16.f32 %rs64, %f124;}

	// end inline asm
	mov.b32 	%r247, {%rs63, %rs64};
	mov.b32 	%r248, 64;
	wmma.store.d.sync.aligned.row.m16n16k16.shared.f16 	[%r59], {%r244, %r245, %r246, %r247}, %r248;
	bar.sync 	0;
	and.b32  	%r250, %r1, 63;
	add.s32 	%r78, %r3, %r250;
	setp.ge.s32 	%p52, %r78, %r97;
	shl.b32 	%r251, %r1, 1;
	and.b32  	%r252, %r251, 126;
	add.s32 	%r79, %r184, %r252;
	shr.u32 	%r80, %r1, 6;
	add.s32 	%r81, %r80, %r2;
	setp.ge.s32 	%p53, %r81, %r96;
	or.pred  	%p54, %p53, %p52;
	@%p54 bra 	$L__BB0_56;
	mad.lo.s32 	%r254, %r81, %r97, %r78;
	mul.wide.s32 	%rd39, %r254, 2;
	add.s64 	%rd40, %rd3, %rd39;
	shl.b32 	%r255, %r80, 7;
	add.s32 	%r256, %r79, %r255;
	ld.shared.u16 	%rs65, [%r256];
	st.global.u16 	[%rd40], %rs65;
$L__BB0_56:
	setp.ge.s32 	%p55, %r78, %r97;
	add.s32 	%r257, %r1, 512;
	shr.u32 	%r82, %r257, 6;
	add.s32 	%r83, %r82, %r2;
	setp.ge.s32 	%p56, %r83, %r96;
	or.pred  	%p57, %p56, %p55;
	@%p57 bra 	$L__BB0_58;
	mad.lo.s32 	%r258, %r83, %r97, %r78;
	mul.wide.s32 	%rd41, %r258, 2;
	add.s64 	%rd42, %rd3, %rd41;
	shl.b32 	%r259, %r82, 7;
	add.s32 	%r260, %r79, %r259;
	ld.shared.u16 	%rs66, [%r260];
	st.global.u16 	[%rd42], %rs66;
$L__BB0_58:
	setp.ge.s32 	%p58, %r78, %r97;
	or.b32  	%r261, %r1, 1024;
	shr.u32 	%r84, %r261, 6;
	add.s32 	%r85, %r84, %r2;
	setp.ge.s32 	%p59, %r85, %r96;
	or.pred  	%p60, %p59, %p58;
	@%p60 bra 	$L__BB0_60;
	mad.lo.s32 	%r262, %r85, %r97, %r78;
	mul.wide.s32 	%rd43, %r262, 2;
	add.s64 	%rd44, %rd3, %rd43;
	shl.b32 	%r263, %r84, 7;
	add.s32 	%r264, %r79, %r263;
	ld.shared.u16 	%rs67, [%r264];
	st.global.u16 	[%rd44], %rs67;
$L__BB0_60:
	setp.ge.s32 	%p61, %r78, %r97;
	add.s32 	%r265, %r1, 1536;
	shr.u32 	%r86, %r265, 6;
	add.s32 	%r87, %r86, %r2;
	setp.ge.s32 	%p62, %r87, %r96;
	or.pred  	%p63, %p62, %p61;
	@%p63 bra 	$L__BB0_62;
	mad.lo.s32 	%r266, %r87, %r97, %r78;
	mul.wide.s32 	%rd45, %r266, 2;
	add.s64 	%rd46, %rd3, %rd45;
	shl.b32 	%r267, %r86, 7;
	add.s32 	%r268, %r79, %r267;
	ld.shared.u16 	%rs68, [%r268];
	st.global.u16 	[%rd46], %rs68;
$L__BB0_62:
	setp.ge.s32 	%p64, %r78, %r97;
	or.b32  	%r269, %r1, 2048;
	shr.u32 	%r88, %r269, 6;
	add.s32 	%r89, %r88, %r2;
	setp.ge.s32 	%p65, %r89, %r96;
	or.pred  	%p66, %p65, %p64;
	@%p66 bra 	$L__BB0_64;
	mad.lo.s32 	%r270, %r89, %r97, %r78;
	mul.wide.s32 	%rd47, %r270, 2;
	add.s64 	%rd48, %rd3, %rd47;
	shl.b32 	%r271, %r88, 7;
	add.s32 	%r272, %r79, %r271;
	ld.shared.u16 	%rs69, [%r272];
	st.global.u16 	[%rd48], %rs69;
$L__BB0_64:
	setp.ge.s32 	%p67, %r78, %r97;
	add.s32 	%r273, %r1, 2560;
	shr.u32 	%r90, %r273, 6;
	add.s32 	%r91, %r90, %r2;
	setp.ge.s32 	%p68, %r91, %r96;
	or.pred  	%p69, %p68, %p67;
	@%p69 bra 	$L__BB0_66;
	mad.lo.s32 	%r274, %r91, %r97, %r78;
	mul.wide.s32 	%rd49, %r274, 2;
	add.s64 	%rd50, %rd3, %rd49;
	shl.b32 	%r275, %r90, 7;
	add.s32 	%r276, %r79, %r275;
	ld.shared.u16 	%rs70, [%r276];
	st.global.u16 	[%rd50], %rs70;
$L__BB0_66:
	setp.ge.s32 	%p70, %r78, %r97;
	or.b32  	%r277, %r1, 3072;
	shr.u32 	%r92, %r277, 6;
	add.s32 	%r93, %r92, %r2;
	setp.ge.s32 	%p71, %r93, %r96;
	or.pred  	%p72, %p71, %p70;
	@%p72 bra 	$L__BB0_68;
	mad.lo.s32 	%r278, %r93, %r97, %r78;
	mul.wide.s32 	%rd51, %r278, 2;
	add.s64 	%rd52, %rd3, %rd51;
	shl.b32 	%r279, %r92, 7;
	add.s32 	%r280, %r79, %r279;
	ld.shared.u16 	%rs71, [%r280];
	st.global.u16 	[%rd52], %rs71;
$L__BB0_68:
	setp.ge.s32 	%p73, %r78, %r97;
	add.s32 	%r281, %r1, 3584;
	shr.u32 	%r94, %r281, 6;
	add.s32 	%r95, %r94, %r2;
	setp.ge.s32 	%p74, %r95, %r96;
	or.pred  	%p75, %p74, %p73;
	@%p75 bra 	$L__BB0_70;
	mad.lo.s32 	%r282, %r95, %r97, %r78;
	mul.wide.s32 	%rd53, %r282, 2;
	add.s64 	%rd54, %rd3, %rd53;
	shl.b32 	%r283, %r94, 7;
	add.s32 	%r284, %r79, %r283;
	ld.shared.u16 	%rs72, [%r284];
	st.global.u16 	[%rd54], %rs72;
$L__BB0_70:
	ret;

}


// ===== COMPILED SASS (sm_100) =====

	.target	sm_100

	.elftype	@"ET_EXEC"


//--------------------- .note.nv.tkinfo           --------------------------
	.section	.note.nv.tkinfo,"",@"SHT_NOTE"
	.sectionflags	@"SHF_NOTE_NV_TKINFO"
	.tkinfo
        /*0018*/ 	.word	0x00000002
        /*0030*/ 	.string	""
        /*0030*/ 	.string	"ptxas"
        /*0030*/ 	.string	"Cuda compilation tools, release 13.0, V13.0.88"
        /*0030*/ 	.string	"Build cuda_13.0.r13.0/compiler.36424714_0"
        /*0030*/ 	.string	"-arch sm_100 -m 64 "



//--------------------- .note.nv.cuinfo           --------------------------
	.section	.note.nv.cuinfo,"",@"SHT_NOTE"
	.sectionflags	@"SHF_NOTE_NV_CUINFO"
        /*0018*/ 	.short	0x0002
        /*001a*/ 	.short	0x0064
        /*001c*/ 	.short	0x0082
	.zero		2


//--------------------- .nv.info                  --------------------------
	.section	.nv.info,"",@"SHT_CUDA_INFO"
	.align	4


	//----- nvinfo : EIATTR_REGCOUNT
	.align		4
        /*0000*/ 	.byte	0x04, 0x2f
        /*0002*/ 	.short	(.L_1 - .L_0)
	.align		4
.L_0:
        /*0004*/ 	.word	index@(_Z11matmul_wmmaPK6__halfS1_PS_iiiff)
        /*0008*/ 	.word	0x00000038


	//----- nvinfo : EIATTR_FRAME_SIZE
	.align		4
.L_1:
        /*000c*/ 	.byte	0x04, 0x11
        /*000e*/ 	.short	(.L_3 - .L_2)
	.align		4
.L_2:
        /*0010*/ 	.word	index@(_Z11matmul_wmmaPK6__halfS1_PS_iiiff)
        /*0014*/ 	.word	0x00000000


	//----- nvinfo : EIATTR_MIN_STACK_SIZE
	.align		4
.L_3:
        /*0018*/ 	.byte	0x04, 0x12
        /*001a*/ 	.short	(.L_5 - .L_4)
	.align		4
.L_4:
        /*001c*/ 	.word	index@(_Z11matmul_wmmaPK6__halfS1_PS_iiiff)
        /*0020*/ 	.word	0x00000000
.L_5:


//--------------------- .nv.compat                --------------------------
	.section	.nv.compat,"",@"SHT_CUDA_COMPAT_INFO"
	.align	4
        /*0000*/ 	.byte	0x02, 0x09, 0x00, 0x00, 0x02, 0x02, 0x01, 0x00, 0x02, 0x05, 0x05, 0x00, 0x03, 0x07, 0x01, 0x01
        /*0010*/ 	.byte	0x02, 0x03, 0x00, 0x00, 0x02, 0x06, 0x01, 0x00, 0x04, 0x0b, 0x08, 0x00, 0x09, 0x00, 0x00, 0x00
        /*0020*/ 	.byte	0x00, 0x00, 0x00, 0x00


//--------------------- .nv.info._Z11matmul_wmmaPK6__halfS1_PS_iiiff --------------------------
	.section	.nv.info._Z11matmul_wmmaPK6__halfS1_PS_iiiff,"",@"SHT_CUDA_INFO"
	.sectionflags	@""
	.align	4


	//----- nvinfo : EIATTR_CUDA_API_VERSION
	.align		4
        /*0000*/ 	.byte	0x04, 0x37
        /*0002*/ 	.short	(.L_7 - .L_6)
.L_6:
        /*0004*/ 	.word	0x00000082


	//----- nvinfo : EIATTR_KPARAM_INFO
	.align		4
.L_7:
        /*0008*/ 	.byte	0x04, 0x17
        /*000a*/ 	.short	(.L_9 - .L_8)
.L_8:
        /*000c*/ 	.word	0x00000000
        /*0010*/ 	.short	0x0007
        /*0012*/ 	.short	0x0028
        /*0014*/ 	.byte	0x00, 0xf0, 0x11, 0x00


	//----- nvinfo : EIATTR_KPARAM_INFO
	.align		4
.L_9:
        /*0018*/ 	.byte	0x04, 0x17
        /*001a*/ 	.short	(.L_11 - .L_10)
.L_10:
        /*001c*/ 	.word	0x00000000
        /*0020*/ 	.short	0x0006
        /*0022*/ 	.short	0x0024
        /*0024*/ 	.byte	0x00, 0xf0, 0x11, 0x00


	//----- nvinfo : EIATTR_KPARAM_INFO
	.align		4
.L_11:
        /*0028*/ 	.byte	0x04, 0x17
        /*002a*/ 	.short	(.L_13 - .L_12)
.L_12:
        /*002c*/ 	.word	0x00000000
        /*0030*/ 	.short	0x0005
        /*0032*/ 	.short	0x0020
        /*0034*/ 	.byte	0x00, 0xf0, 0x11, 0x00


	//----- nvinfo : EIATTR_KPARAM_INFO
	.align		4
.L_13:
        /*0038*/ 	.byte	0x04, 0x17
        /*003a*/ 	.short	(.L_15 - .L_14)
.L_14:
        /*003c*/ 	.word	0x00000000
        /*0040*/ 	.short	0x0004
        /*0042*/ 	.short	0x001c
        /*0044*/ 	.byte	0x00, 0xf0, 0x11, 0x00


	//----- nvinfo : EIATTR_KPARAM_INFO
	.align		4
.L_15:
        /*0048*/ 	.byte	0x04, 0x17
        /*004a*/ 	.short	(.L_17 - .L_16)
.L_16:
        /*004c*/ 	.word	0x00000000
        /*0050*/ 	.short	0x0003
        /*0052*/ 	.short	0x0018
        /*0054*/ 	.byte	0x00, 0xf0, 0x11, 0x00


	//----- nvinfo : EIATTR_KPARAM_INFO
	.align		4
.L_17:
        /*0058*/ 	.byte	0x04, 0x17
        /*005a*/ 	.short	(.L_19 - .L_18)
.L_18:
        /*005c*/ 	.word	0x00000000
        /*0060*/ 	.short	0x0002
        /*0062*/ 	.short	0x0010
        /*0064*/ 	.byte	0x00, 0xf5, 0x21, 0x00


	//----- nvinfo : EIATTR_KPARAM_INFO
	.align		4
.L_19:
        /*0068*/ 	.byte	0x04, 0x17
        /*006a*/ 	.short	(.L_21 - .L_20)
.L_20:
        /*006c*/ 	.word	0x00000000
        /*0070*/ 	.short	0x0001
        /*0072*/ 	.short	0x0008
        /*0074*/ 	.byte	0x00, 0xf5, 0x21, 0x00


	//----- nvinfo : EIATTR_KPARAM_INFO
	.align		4
.L_21:
        /*0078*/ 	.byte	0x04, 0x17
        /*007a*/ 	.short	(.L_23 - .L_22)
.L_22:
        /*007c*/ 	.word	0x00000000
        /*0080*/ 	.short	0x0000
        /*0082*/ 	.short	0x0000
        /*0084*/ 	.byte	0x00, 0xf5, 0x21, 0x00


	//----- nvinfo : EIATTR_SPARSE_MMA_MASK
	.align		4
.L_23:
        /*0088*/ 	.byte	0x03, 0x50
        /*008a*/ 	.short	0x0000


	//----- nvinfo : EIATTR_WMMA_USED
	.align		4
        /*008c*/ 	.byte	0x01, 0x2b
	.zero		2


	//----- nvinfo : EIATTR_MAXREG_COUNT
	.align		4
        /*0090*/ 	.byte	0x03, 0x1b
        /*0092*/ 	.short	0x00ff


	//----- nvinfo : EIATTR_NUM_BARRIERS
	.align		4
        /*0094*/ 	.byte	0x02, 0x4c
        /*0096*/ 	.byte	0x01
	.zero		1


	//----- nvinfo : EIATTR_MERCURY_ISA_VERSION
	.align		4
        /*0098*/ 	.byte	0x03, 0x5f
        /*009a*/ 	.short	0x0101


	//----- nvinfo : EIATTR_VRC_CTA_INIT_COUNT
	.align		4
        /*009c*/ 	.byte	0x02, 0x4a
	.zero		1
	.zero		1


	//----- nvinfo : EIATTR_EXIT_INSTR_OFFSETS
	.align		4
        /*00a0*/ 	.byte	0x04, 0x1c
        /*00a2*/ 	.short	(.L_25 - .L_24)


	//   ....[0]....
.L_24:
        /*00a4*/ 	.word	0x00001a60


	//   ....[1]....
        /*00a8*/ 	.word	0x00001ad0


	//----- nvinfo : EIATTR_CBANK_PARAM_SIZE
	.align		4
.L_25:
        /*00ac*/ 	.byte	0x03, 0x19
        /*00ae*/ 	.short	0x002c


	//----- nvinfo : EIATTR_PARAM_CBANK
	.align		4
        /*00b0*/ 	.byte	0x04, 0x0a
        /*00b2*/ 	.short	(.L_27 - .L_26)
	.align		4
.L_26:
        /*00b4*/ 	.word	index@(.nv.constant0._Z11matmul_wmmaPK6__halfS1_PS_iiiff)
        /*00b8*/ 	.short	0x0380
        /*00ba*/ 	.short	0x002c


	//----- nvinfo : EIATTR_SW_WAR
	.align		4
.L_27:
        /*00bc*/ 	.byte	0x04, 0x36
        /*00be*/ 	.short	(.L_29 - .L_28)
.L_28:
        /*00c0*/ 	.word	0x00000008
.L_29:


//--------------------- .nv.callgraph             --------------------------
	.section	.nv.callgraph,"",@"SHT_CUDA_CALLGRAPH"
	.align	4
	.sectionentsize	8
	.align		4
        /*0000*/ 	.word	0x00000000
	.align		4
        /*0004*/ 	.word	0xffffffff
	.align		4
        /*0008*/ 	.word	0x00000000
	.align		4
        /*000c*/ 	.word	0xfffffffe
	.align		4
        /*0010*/ 	.word	0x00000000
	.align		4
        /*0014*/ 	.word	0xfffffffd
	.align		4
        /*0018*/ 	.word	0x00000000
	.align		4
        /*001c*/ 	.word	0xfffffffc


//--------------------- .text._Z11matmul_wmmaPK6__halfS1_PS_iiiff --------------------------
	.section	.text._Z11matmul_wmmaPK6__halfS1_PS_iiiff,"ax",@progbits
	.align	128
        .global         _Z11matmul_wmmaPK6__halfS1_PS_iiiff
        .type           _Z11matmul_wmmaPK6__halfS1_PS_iiiff,@function
        .size           _Z11matmul_wmmaPK6__halfS1_PS_iiiff,(.L_x_5 - _Z11matmul_wmmaPK6__halfS1_PS_iiiff)
        .other          _Z11matmul_wmmaPK6__halfS1_PS_iiiff,@"STO_CUDA_ENTRY STV_DEFAULT"
_Z11matmul_wmmaPK6__halfS1_PS_iiiff:
.text._Z11matmul_wmmaPK6__halfS1_PS_iiiff:
[----:B------:R-:W-:Y:S01]  /*0000*/  LDC R1, c[0x0][0x37c] ;  /* 0x0000df00ff017b82 */ /* 0x000fe20000000800 */
[----:B------:R-:W0:Y:S07]  /*0010*/  LDCU UR12, c[0x0][0x3a0] ;  /* 0x00007400ff0c77ac */ /* 0x000e2e0008000800 */
[----:B------:R-:W1:Y:S01]  /*0020*/  S2UR UR5, SR_CTAID.Y ;  /* 0x00000000000579c3 */ /* 0x000e620000002600 */
[----:B------:R-:W2:Y:S01]  /*0030*/  S2R R35, SR_TID.X ;  /* 0x0000000000237919 */ /* 0x000ea20000002100 */
[----:B------:R-:W-:-:S02]  /*0040*/  CS2R R10, SRZ ;  /* 0x00000000000a7805 */ /* 0x000fc4000001ff00 */
[----:B------:R-:W-:Y:S02]  /*0050*/  CS2R R8, SRZ ;  /* 0x0000000000087805 */ /* 0x000fe4000001ff00 */
[----:B------:R-:W-:Y:S01]  /*0060*/  CS2R R12, SRZ ;  /* 0x00000000000c7805 */ /* 0x000fe2000001ff00 */
[----:B------:R-:W3:Y:S01]  /*0070*/  S2R R34, SR_CTAID.X ;  /* 0x0000000000227919 */ /* 0x000ee20000002500 */
[----:B------:R-:W-:Y:S01]  /*0080*/  CS2R R14, SRZ ;  /* 0x00000000000e7805 */ /* 0x000fe2000001ff00 */
[----:B------:R-:W-:Y:S01]  /*0090*/  UMOV UR7, 0x400 ;  /* 0x0000040000077882 */ /* 0x000fe20000000000 */
[----:B------:R-:W4:Y:S01]  /*00a0*/  S2UR UR9, SR_CgaCtaId ;  /* 0x00000000000979c3 */ /* 0x000f220000008800 */
[----:B------:R-:W2:Y:S01]  /*00b0*/  LDCU.64 UR10, c[0x0][0x358] ;  /* 0x00006b00ff0a77ac */ /* 0x000ea20008000a00 */
[----:B------:R-:W2:Y:S01]  /*00c0*/  LDCU UR14, c[0x0][0x3a8] ;  /* 0x00007500ff0e77ac */ /* 0x000ea20008000800 */
[----:B0-----:R-:W-:Y:S02]  /*00d0*/  UISETP.GE.AND UP0, UPT, UR12, 0x1, UPT ;  /* 0x000000010c00788c */ /* 0x001fe4000bf06270 */
[----:B------:R-:W-:-:S02]  /*00e0*/  UIADD3 UR7, UPT, UPT, UR7, 0x2000, URZ ;  /* 0x0000200007077890 */ /* 0x000fc4000fffe0ff */
[----:B-1----:R-:W-:-:S05]  /*00f0*/  USHF.L.U32 UR5, UR5, 0x6, URZ ;  /* 0x0000000605057899 */ /* 0x002fca00080006ff */
[----:B------:R-:W-:Y:S07]  /*0100*/  BRA.U !UP0, `(.L_x_0) ;  /* 0x0000000908907547 */ /* 0x000fee000b800000 */
[----:B------:R-:W0:Y:S01]  /*0110*/  S2R R3, SR_LANEID ;  /* 0x0000000000037919 */ /* 0x000e220000000000 */
[----:B------:R-:W1:Y:S01]  /*0120*/  S2UR UR8, SR_CgaCtaId ;  /* 0x00000000000879c3 */ /* 0x000e620000008800 */
[----:B------:R-:W-:Y:S01]  /*0130*/  UMOV UR4, 0x400 ;  /* 0x0000040000047882 */ /* 0x000fe20000000000 */
[C---:B--2---:R-:W-:Y:S01]  /*0140*/  VIADD R27, R35.reuse, 0x200 ;  /* 0x00000200231b7836 */ /* 0x044fe20000000000 */
[----:B------:R-:W-:Y:S01]  /*0150*/  UIADD3 UR6, UPT, UPT, UR4, 0x1000, URZ ;  /* 0x0000100004067890 */ /* 0x000fe2000fffe0ff */
[C---:B------:R-:W-:Y:S02]  /*0160*/  LOP3.LUT R26, R35.reuse, 0x400, RZ, 0xfc, !PT ;  /* 0x00000400231a7812 */ /* 0x040fe400078efcff */
[----:B------:R-:W-:Y:S02]  /*0170*/  CS2R R14, SRZ ;  /* 0x00000000000e7805 */ /* 0x000fe4000001ff00 */
[----:B------:R-:W-:Y:S02]  /*0180*/  IADD3 R25, PT, PT, R35, 0x600, RZ ;  /* 0x0000060023197810 */ /* 0x000fe40007ffe0ff */
[----:B------:R-:W-:-:S02]  /*0190*/  CS2R R12, SRZ ;  /* 0x00000000000c7805 */ /* 0x000fc4000001ff00 */
[--C-:B------:R-:W-:Y:S02]  /*01a0*/  SHF.R.U32.HI R43, RZ, 0x5, R27.reuse ;  /* 0x00000005ff2b7819 */ /* 0x100fe4000001161b */
[----:B------:R-:W-:Y:S02]  /*01b0*/  CS2R R10, SRZ ;  /* 0x00000000000a7805 */ /* 0x000fe4000001ff00 */
[----:B------:R-:W-:Y:S02]  /*01c0*/  SHF.R.U32.HI R41, RZ, 0x5, R26 ;  /* 0x00000005ff297819 */ /* 0x000fe4000001161a */
[----:B------:R-:W-:Y:S02]  /*01d0*/  CS2R R8, SRZ ;  /* 0x0000000000087805 */ /* 0x000fe4000001ff00 */
[----:B------:R-:W-:Y:S01]  /*01e0*/  SHF.R.U32.HI R27, RZ, 0x6, R27 ;  /* 0x00000006ff1b7819 */ /* 0x000fe2000001161b */
[----:B------:R-:W2:Y:S01]  /*01f0*/  LDCU UR15, c[0x0][0x3a0] ;  /* 0x00007400ff0f77ac */ /* 0x000ea20008000800 */
[----:B------:R-:W-:Y:S01]  /*0200*/  LOP3.LUT R29, R35, 0x1f, RZ, 0xc0, !PT ;  /* 0x0000001f231d7812 */ /* 0x000fe200078ec0ff */
[----:B------:R-:W-:Y:S01]  /*0210*/  VIADD R42, R41, UR5 ;  /* 0x00000005292a7c36 */ /* 0x000fe20008000000 */
[----:B------:R-:W-:Y:S01]  /*0220*/  LEA.HI R46, R35, UR5, RZ, 0x1b ;  /* 0x00000005232e7c11 */ /* 0x000fe2000f8fd8ff */
[----:B------:R-:W2:Y:S01]  /*0230*/  LDCU UR13, c[0x0][0x398] ;  /* 0x00007300ff0d77ac */ /* 0x000ea20008000800 */
[----:B------:R-:W-:-:S02]  /*0240*/  SHF.R.U32.HI R28, RZ, 0x6, R35 ;  /* 0x00000006ff1c7819 */ /* 0x000fc40000011623 */
[----:B------:R-:W-:Y:S01]  /*0250*/  SHF.R.U32.HI R26, RZ, 0x6, R26 ;  /* 0x00000006ff1a7819 */ /* 0x000fe2000001161a */
[----:B------:R-:W-:Y:S01]  /*0260*/  IMAD R24, R46, UR12, R29 ;  /* 0x0000000c2e187c24 */ /* 0x000fe2000f8e021d */
[----:B------:R-:W-:Y:S01]  /*0270*/  IADD3 R44, PT, PT, R43, UR5, RZ ;  /* 0x000000052b2c7c10 */ /* 0x000fe2000fffe0ff */
[----:B-1----:R-:W-:Y:S02]  /*0280*/  ULEA UR4, UR8, UR4, 0x18 ;  /* 0x0000000408047291 */ /* 0x002fe4000f8ec0ff */
[----:B------:R-:W-:Y:S01]  /*0290*/  ULEA UR6, UR8, UR6, 0x18 ;  /* 0x0000000608067291 */ /* 0x000fe2000f8ec0ff */
[----:B------:R-:W1:Y:S01]  /*02a0*/  LDCU UR8, c[0x0][0x39c] ;  /* 0x00007380ff0877ac */ /* 0x000e620008000800 */
[--C-:B0-----:R-:W-:Y:S02]  /*02b0*/  SHF.R.U32.HI R0, RZ, 0x3, R3.reuse ;  /* 0x00000003ff007819 */ /* 0x101fe40000011603 */
[----:B------:R-:W-:Y:S02]  /*02c0*/  LOP3.LUT R2, R3, 0x7, RZ, 0xc0, !PT ;  /* 0x0000000703027812 */ /* 0x000fe400078ec0ff */
[----:B------:R-:W-:Y:S01]  /*02d0*/  SHF.R.U32.HI R3, RZ, 0x4, R3 ;  /* 0x00000004ff037819 */ /* 0x000fe20000011603 */
[----:B------:R-:W-:Y:S01]  /*02e0*/  IMAD.SHL.U32 R5, R0, 0x8, RZ ;  /* 0x0000000800057824 */ /* 0x000fe200078e00ff */
[----:B------:R-:W-:-:S03]  /*02f0*/  SHF.R.U32.HI R0, RZ, 0x3, R35 ;  /* 0x00000003ff007819 */ /* 0x000fc60000011623 */
[----:B------:R-:W-:Y:S01]  /*0300*/  IMAD.SHL.U32 R3, R3, 0x8, RZ ;  /* 0x0000000803037824 */ /* 0x000fe200078e00ff */
[----:B------:R-:W-:Y:S02]  /*0310*/  LOP3.LUT R4, R5, 0x8, R2, 0xe2, !PT ;  /* 0x0000000805047812 */ /* 0x000fe400078ee202 */
[----:B------:R-:W-:Y:S02]  /*0320*/  SHF.R.U32.HI R2, RZ, 0x1, R35 ;  /* 0x00000001ff027819 */ /* 0x000fe40000011623 */
[----:B------:R-:W-:Y:S01]  /*0330*/  LOP3.LUT R0, R0, 0x70, RZ, 0xc0, !PT ;  /* 0x0000007000007812 */ /* 0x000fe200078ec0ff */
[----:B------:R-:W-:Y:S01]  /*0340*/  IMAD R5, R4, 0x20, R3 ;  /* 0x0000002004057824 */ /* 0x000fe200078e0203 */
[----:B------:R-:W-:Y:S02]  /*0350*/  LOP3.LUT R2, R2, 0x30, RZ, 0xc0, !PT ;  /* 0x0000003002027812 */ /* 0x000fe400078ec0ff */
[----:B------:R-:W-:Y:S02]  /*0360*/  LEA R0, R0, UR4, 0x6 ;  /* 0x0000000400007c11 */ /* 0x000fe4000f8e30ff */
[----:B------:R-:W-:-:S02]  /*0370*/  LEA R2, R2, UR6, 0x1 ;  /* 0x0000000602027c11 */ /* 0x000fc4000f8e08ff */
[----:B------:R-:W-:Y:S01]  /*0380*/  LEA R3, R4, R3, 0x6 ;  /* 0x0000000304037211 */ /* 0x000fe200078e30ff */
[----:B------:R-:W-:Y:S01]  /*0390*/  VIADD R32, R0, 0x20 ;  /* 0x0000002000207836 */ /* 0x000fe20000000000 */
[----:B------:R-:W-:Y:S01]  /*03a0*/  LEA R33, R5, R0, 0x1 ;  /* 0x0000000005217211 */ /* 0x000fe200078e08ff */
[----:B------:R-:W-:Y:S02]  /*03b0*/  IMAD.SHL.U32 R0, R35, 0x2, RZ ;  /* 0x0000000223007824 */ /* 0x000fe400078e00ff */
[----:B------:R-:W-:Y:S02]  /*03c0*/  VIADD R30, R2, 0x800 ;  /* 0x00000800021e7836 */ /* 0x000fe40000000000 */
[----:B------:R-:W-:Y:S01]  /*03d0*/  IMAD.U32 R31, R3, 0x2, R2 ;  /* 0x00000002031f7824 */ /* 0x000fe200078e0002 */
[----:B------:R-:W-:Y:S01]  /*03e0*/  LOP3.LUT R2, R0, 0x3e, RZ, 0xc0, !PT ;  /* 0x0000003e00027812 */ /* 0x000fe200078ec0ff */
[----:B------:R-:W-:Y:S01]  /*03f0*/  IMAD.U32 R32, R5, 0x2, R32 ;  /* 0x0000000205207824 */ /* 0x000fe200078e0020 */
[----:B------:R-:W-:-:S02]  /*0400*/  LEA R30, R3, R30, 0x1 ;  /* 0x0000001e031e7211 */ /* 0x000fc400078e08ff */
[----:B------:R-:W-:Y:S01]  /*0410*/  LOP3.LUT R0, R0, 0x7e, RZ, 0xc0, !PT ;  /* 0x0000007e00007812 */ /* 0x000fe200078ec0ff */
[----:B------:R-:W-:Y:S01]  /*0420*/  VIADD R2, R2, UR4 ;  /* 0x0000000402027c36 */ /* 0x000fe20008000000 */
[----:B------:R-:W-:Y:S01]  /*0430*/  LOP3.LUT R3, R35, 0x3f, RZ, 0xc0, !PT ;  /* 0x0000003f23037812 */ /* 0x000fe200078ec0ff */
[----:B------:R-:W-:Y:S01]  /*0440*/  UMOV UR4, URZ ;  /* 0x000000ff00047c82 */ /* 0x000fe20008000000 */
[----:B------:R-:W-:Y:S01]  /*0450*/  SHF.R.U32.HI R5, RZ, 0x5, R25 ;  /* 0x00000005ff057819 */ /* 0x000fe20000011619 */
[--C-:B------:R-:W-:Y:S01]  /*0460*/  IMAD R43, R43, 0x40, R2.reuse ;  /* 0x000000402b2b7824 */ /* 0x100fe200078e0202 */
[----:B------:R-:W-:Y:S01]  /*0470*/  IADD3 R36, PT, PT, R0, UR6, RZ ;  /* 0x0000000600247c10 */ /* 0x000fe2000fffe0ff */
[----:B---3--:R-:W-:Y:S01]  /*0480*/  IMAD R48, R34, 0x40, R3 ;  /* 0x0000004022307824 */ /* 0x008fe200078e0203 */
[----:B------:R-:W-:Y:S01]  /*0490*/  SHF.R.U32.HI R25, RZ, 0x6, R25 ;  /* 0x00000006ff197819 */ /* 0x000fe20000011619 */
[----:B------:R-:W-:Y:S01]  /*04a0*/  VIADD R40, R5, UR5 ;  /* 0x0000000505287c36 */ /* 0x000fe20008000000 */
[----:B------:R-:W-:Y:S01]  /*04b0*/  LEA R41, R41, R2, 0x6 ;  /* 0x0000000229297211 */ /* 0x000fe200078e30ff */
[----:B------:R-:W-:-:S02]  /*04c0*/  IMAD R39, R5, 0x40, R2 ;  /* 0x0000004005277824 */ /* 0x000fc400078e0202 */
[----:B------:R-:W-:Y:S02]  /*04d0*/  IMAD R38, R27, 0x80, R36 ;  /* 0x000000801b267824 */ /* 0x000fe400078e0224 */
[--C-:B-1----:R-:W-:Y:S02]  /*04e0*/  IMAD R7, R25, UR8, R48.reuse ;  /* 0x0000000819077c24 */ /* 0x102fe4000f8e0230 */
[--C-:B------:R-:W-:Y:S02]  /*04f0*/  IMAD R6, R26, UR8, R48.reuse ;  /* 0x000000081a067c24 */ /* 0x100fe4000f8e0230 */
[--C-:B------:R-:W-:Y:S02]  /*0500*/  IMAD R5, R27, UR8, R48.reuse ;  /* 0x000000081b057c24 */ /* 0x100fe4000f8e0230 */
[----:B------:R-:W-:Y:S02]  /*0510*/  IMAD R4, R28, UR8, R48 ;  /* 0x000000081c047c24 */ /* 0x000fe4000f8e0230 */
[----:B------:R-:W-:-:S02]  /*0520*/  IMAD R3, R40, UR12, R29 ;  /* 0x0000000c28037c24 */ /* 0x000fc4000f8e021d */
[--C-:B------:R-:W-:Y:S02]  /*0530*/  IMAD R2, R42, UR12, R29.reuse ;  /* 0x0000000c2a027c24 */ /* 0x100fe4000f8e021d */
[----:B------:R-:W-:Y:S02]  /*0540*/  IMAD R0, R44, UR12, R29 ;  /* 0x0000000c2c007c24 */ /* 0x000fe4000f8e021d */
[----:B--2---:R-:W-:-:S07]  /*0550*/  IMAD R36, R25, 0x80, R36 ;  /* 0x0000008019247824 */ /* 0x004fce00078e0224 */
.L_x_1:
[----:B------:R-:W-:Y:S01]  /*0560*/  ISETP.GE.AND P2, PT, R29, UR15, PT ;  /* 0x0000000f1d007c0c */ /* 0x000fe2000bf46270 */
[----:B------:R-:W0:Y:S03]  /*0570*/  LDC R37, c[0x0][0x39c] ;  /* 0x0000e700ff257b82 */ /* 0x000e260000000800 */
[----:B------:R-:W-:Y:S02]  /*0580*/  ISETP.LT.AND P1, PT, R44, UR13, !P2 ;  /* 0x0000000d2c007c0c */ /* 0x000fe4000d721270 */
[----:B------:R-:W-:Y:S02]  /*0590*/  ISETP.LT.AND P3, PT, R42, UR13, !P2 ;  /* 0x0000000d2a007c0c */ /* 0x000fe4000d761270 */
[----:B------:R-:W-:-:S09]  /*05a0*/  ISETP.LT.AND P2, PT, R40, UR13, !P2 ;  /* 0x0000000d28007c0c */ /* 0x000fd2000d741270 */
[----:B------:R-:W1:Y:S01]  /*05b0*/  @P1 LDC.64 R20, c[0x0][0x380] ;  /* 0x0000e000ff141b82 */ /* 0x000e620000000a00 */
[----:B------:R-:W-:-:S07]  /*05c0*/  @!P1 PRMT R50, RZ, 0x7610, R50 ;  /* 0x00007610ff329816 */ /* 0x000fce0000000032 */
[----:B------:R-:W2:Y:S01]  /*05d0*/  @P3 LDC.64 R16, c[0x0][0x380] ;  /* 0x0000e000ff103b82 */ /* 0x000ea20000000a00 */
[----:B0-----:R-:W-:Y:S02]  /*05e0*/  ISETP.GE.AND P0, PT, R48, R37, PT ;  /* 0x000000253000720c */ /* 0x001fe40003f06270 */
[----:B------:R-:W-:Y:S02]  /*05f0*/  @!P3 PRMT R52, RZ, 0x7610, R52 ;  /* 0x00007610ff34b816 */ /* 0x000fe40000000034 */
[----:B------:R-:W-:Y:S02]  /*0600*/  ISETP.LT.AND P5, PT, R27, UR15, !P0 ;  /* 0x0000000f1b007c0c */ /* 0x000fe4000c7a1270 */
[----:B------:R-:W-:Y:S01]  /*0610*/  ISETP.LT.AND P4, PT, R26, UR15, !P0 ;  /* 0x0000000f1a007c0c */ /* 0x000fe2000c781270 */
[----:B------:R-:W0:Y:S01]  /*0620*/  @P2 LDC.64 R18, c[0x0][0x380] ;  /* 0x0000e000ff122b82 */ /* 0x000e220000000a00 */
[----:B-1----:R-:W-:-:S09]  /*0630*/  @P1 IMAD.WIDE.U32 R20, R0, 0x2, R20 ;  /* 0x0000000200141825 */ /* 0x002fd200078e0014 */
[----:B------:R-:W1:Y:S01]  /*0640*/  @P5 LDC.64 R22, c[0x0][0x388] ;  /* 0x0000e200ff165b82 */ /* 0x000e620000000a00 */
[----:B------:R3:W5:Y:S01]  /*0650*/  @P1 LDG.E.U16 R50, desc[UR10][R20.64] ;  /* 0x0000000a14321981 */ /* 0x000762000c1e1500 */
[----:B------:R-:W-:Y:S01]  /*0660*/  ISETP.GE.AND P1, PT, R29, UR15, PT ;  /* 0x0000000f1d007c0c */ /* 0x000fe2000bf26270 */
[----:B--2---:R-:W-:-:S03]  /*0670*/  @P3 IMAD.WIDE.U32 R16, R2, 0x2, R16 ;  /* 0x0000000202103825 */ /* 0x004fc600078e0010 */
[----:B------:R-:W-:Y:S02]  /*0680*/  ISETP.GE.OR P1, PT, R46, UR13, P1 ;  /* 0x0000000d2e007c0c */ /* 0x000fe40008f26670 */
[----:B------:R2:W4:Y:S01]  /*0690*/  @P3 LDG.E.U16 R52, desc[UR10][R16.64] ;  /* 0x0000000a10343981 */ /* 0x000522000c1e1500 */
[----:B------:R-:W-:Y:S02]  /*06a0*/  ISETP.GE.AND P3, PT, R48, R37, PT ;  /* 0x000000253000720c */ /* 0x000fe40003f66270 */
[----:B------:R-:W-:Y:S01]  /*06b0*/  @!P2 PRMT R47, RZ, 0x7610, R47 ;  /* 0x00007610ff2fa816 */ /* 0x000fe2000000002f */
[----:B0-----:R-:W-:-:S07]  /*06c0*/  @P2 IMAD.WIDE.U32 R18, R3, 0x2, R18 ;  /* 0x0000000203122825 */ /* 0x001fce00078e0012 */
[----:B---3--:R-:W0:Y:S01]  /*06d0*/  @!P1 LDC.64 R20, c[0x0][0x380] ;  /* 0x0000e000ff149b82 */ /* 0x008e220000000a00 */
[----:B------:R-:W-:Y:S01]  /*06e0*/  ISETP.GE.OR P3, PT, R28, UR15, P3 ;  /* 0x0000000f1c007c0c */ /* 0x000fe20009f66670 */
[----:B------:R3:W4:Y:S01]  /*06f0*/  @P2 LDG.E.U16 R47, desc[UR10][R18.64] ;  /* 0x0000000a122f2981 */ /* 0x000722000c1e1500 */
[----:B------:R-:W-:-:S05]  /*0700*/  ISETP.LT.AND P0, PT, R25, UR15, !P0 ;  /* 0x0000000f19007c0c */ /* 0x000fca000c701270 */
[----:B--2---:R-:W2:Y:S08]  /*0710*/  @P4 LDC.64 R16, c[0x0][0x388] ;  /* 0x0000e200ff104b82 */ /* 0x004eb00000000a00 */
[----:B------:R-:W2:Y:S08]  /*0720*/  S2UR UR8, SR_CgaCtaId ;  /* 0x00000000000879c3 */ /* 0x000eb00000008800 */
[----:B---3--:R-:W3:Y:S01]  /*0730*/  @!P3 LDC.64 R18, c[0x0][0x388] ;  /* 0x0000e200ff12bb82 */ /* 0x008ee20000000a00 */
[----:B0-----:R-:W-:-:S05]  /*0740*/  @!P1 IMAD.WIDE.U32 R20, R24, 0x2, R20 ;  /* 0x0000000218149825 */ /* 0x001fca00078e0014 */
[----:B------:R0:W5:Y:S01]  /*0750*/  @!P1 LDG.E.U16 R51, desc[UR10][R20.64] ;  /* 0x0000000a14339981 */ /* 0x000162000c1e1500 */
[----:B------:R-:W-:Y:S01]  /*0760*/  @!P5 PRMT R45, RZ, 0x7610, R45 ;  /* 0x00007610ff2dd816 */ /* 0x000fe2000000002d */
[----:B0-----:R-:W0:Y:S01]  /*0770*/  @P0 LDC.64 R20, c[0x0][0x388] ;  /* 0x0000e200ff140b82 */ /* 0x001e220000000a00 */
[----:B-1----:R-:W-:Y:S01]  /*0780*/  @P5 IMAD.WIDE R22, R5, 0x2, R22 ;  /* 0x0000000205165825 */ /* 0x002fe200078e0216 */
[----:B------:R-:W-:Y:S01]  /*0790*/  @!P4 PRMT R49, RZ, 0x7610, R49 ;  /* 0x00007610ff31c816 */ /* 0x000fe20000000031 */
[----:B------:R-:W-:Y:S02]  /*07a0*/  UMOV UR6, 0x400 ;  /* 0x0000040000067882 */ /* 0x000fe40000000000 */
[----:B--2---:R-:W-:Y:S01]  /*07b0*/  @P4 IMAD.WIDE R16, R6, 0x2, R16 ;  /* 0x0000000206104825 */ /* 0x004fe200078e0210 */
[----:B------:R1:W2:Y:S01]  /*07c0*/  @P5 LDG.E.U16 R45, desc[UR10][R22.64] ;  /* 0x0000000a162d5981 */ /* 0x0002a2000c1e1500 */
[----:B------:R-:W-:Y:S02]  /*07d0*/  ULEA UR12, UR8, UR6, 0x18 ;  /* 0x00000006080c7291 */ /* 0x000fe4000f8ec0ff */
[----:B---3--:R-:W-:Y:S01]  /*07e0*/  @!P3 IMAD.WIDE R18, R4, 0x2, R18 ;  /* 0x000000020412b825 */ /* 0x008fe200078e0212 */
[----:B------:R3:W2:Y:S04]  /*07f0*/  @P4 LDG.E.U16 R49, desc[UR10][R16.64] ;  /* 0x0000000a10314981 */ /* 0x0006a8000c1e1500 */
[----:B------:R0:W2:Y:S01]  /*0800*/  @!P3 LDG.E.U16 R53, desc[UR10][R18.64] ;  /* 0x0000000a1235b981 */ /* 0x0000a2000c1e1500 */
[----:B-1----:R-:W-:-:S04]  /*0810*/  SHF.L.U32 R22, R35, 0x1, RZ ;  /* 0x0000000123167819 */ /* 0x002fc800000006ff */
[C---:B------:R-:W-:Y:S02]  /*0820*/  LOP3.LUT R23, R22.reuse, 0x3e, RZ, 0xc0, !PT ;  /* 0x0000003e16177812 */ /* 0x040fe400078ec0ff */
[----:B---3--:R-:W-:-:S04]  /*0830*/  LOP3.LUT R16, R22, 0x7c0, RZ, 0xc0, !PT ;  /* 0x000007c016107812 */ /* 0x008fc800078ec0ff */
[----:B------:R-:W-:Y:S01]  /*0840*/  IADD3 R23, PT, PT, R16, UR12, R23 ;  /* 0x0000000c10177c10 */ /* 0x000fe2000fffe017 */
[----:B0-----:R-:W-:Y:S01]  /*0850*/  @P0 IMAD.WIDE R16, R7, 0x2, R20 ;  /* 0x0000000207100825 */ /* 0x001fe200078e0214 */
[----:B------:R-:W-:-:S06]  /*0860*/  @!P0 PRMT R21, RZ, 0x7610, R21 ;  /* 0x00007610ff158816 */ /* 0x000fcc0000000015 */
[----:B------:R-:W3:Y:S01]  /*0870*/  @P0 LDG.E.U16 R21, desc[UR10][R16.64] ;  /* 0x0000000a10150981 */ /* 0x000ee2000c1e1500 */
[----:B------:R-:W-:Y:S01]  /*0880*/  UIADD3 UR6, UPT, UPT, UR6, 0x1000, URZ ;  /* 0x0000100006067890 */ /* 0x000fe2000fffe0ff */
[----:B------:R-:W-:-:S03]  /*0890*/  LOP3.LUT R19, R22, 0x7e, RZ, 0xc0, !PT ;  /* 0x0000007e16137812 */ /* 0x000fc600078ec0ff */
[----:B------:R-:W-:Y:S01]  /*08a0*/  ULEA UR6, UR8, UR6, 0x18 ;  /* 0x0000000608067291 */ /* 0x000fe2000f8ec0ff */
[C---:B------:R-:W-:Y:S02]  /*08b0*/  LOP3.LUT R18, R22.reuse, 0x800, RZ, 0xfc, !PT ;  /* 0x0000080016127812 */ /* 0x040fe400078efcff */
[----:B------:R-:W-:-:S03]  /*08c0*/  LOP3.LUT R22, R22, 0x780, RZ, 0xc0, !PT ;  /* 0x0000078016167812 */ /* 0x000fc600078ec0ff */
[----:B------:R-:W-:Y:S01]  /*08d0*/  VIADD R19, R19, UR6 ;  /* 0x0000000613137c36 */ /* 0x000fe20008000000 */
[----:B------:R-:W-:-:S04]  /*08e0*/  LOP3.LUT R18, R18, 0xf80, RZ, 0xc0, !PT ;  /* 0x00000f8012127812 */ /* 0x000fc800078ec0ff */
[----:B------:R-:W-:Y:S01]  /*08f0*/  IADD3 R18, PT, PT, R19, R18, RZ ;  /* 0x0000001213127210 */ /* 0x000fe20007ffe0ff */
[----:B------:R-:W-:-:S04]  /*0900*/  UIADD3 UR4, UPT, UPT, UR4, 0x20, URZ ;  /* 0x0000002004047890 */ /* 0x000fc8000fffe0ff */
[----:B------:R-:W-:Y:S01]  /*0910*/  UISETP.GE.AND UP0, UPT, UR4, UR15, UPT ;  /* 0x0000000f0400728c */ /* 0x000fe2000bf06270 */
[C---:B------:R-:W-:Y:S01]  /*0920*/  IMAD R4, R37.reuse, 0x20, R4 ;  /* 0x0000002025047824 */ /* 0x040fe200078e0204 */
[C---:B------:R-:W-:Y:S01]  /*0930*/  LEA R6, R37.reuse, R6, 0x5 ;  /* 0x0000000625067211 */ /* 0x040fe200078e28ff */
[----:B------:R-:W-:Y:S01]  /*0940*/  IMAD R5, R37, 0x20, R5 ;  /* 0x0000002025057824 */ /* 0x000fe200078e0205 */
[----:B------:R-:W-:Y:S01]  /*0950*/  IADD3 R25, PT, PT, R25, 0x20, RZ ;  /* 0x0000002019197810 */ /* 0x000fe20007ffe0ff */
[----:B------:R-:W-:Y:S01]  /*0960*/  IMAD R7, R37, 0x20, R7 ;  /* 0x0000002025077824 */ /* 0x000fe200078e0207 */
[----:B------:R-:W-:Y:S01]  /*0970*/  IADD3 R28, PT, PT, R28, 0x20, RZ ;  /* 0x000000201c1c7810 */ /* 0x000fe20007ffe0ff */
[----:B------:R-:W-:Y:S01]  /*0980*/  VIADD R29, R29, 0x20 ;  /* 0x000000201d1d7836 */ /* 0x000fe20000000000 */
[----:B------:R-:W-:Y:S01]  /*0990*/  IADD3 R2, PT, PT, R2, 0x20, RZ ;  /* 0x0000002002027810 */ /* 0x000fe20007ffe0ff */
[----:B------:R-:W-:Y:S02]  /*09a0*/  VIADD R26, R26, 0x20 ;  /* 0x000000201a1a7836 */ /* 0x000fe40000000000 */
[----:B------:R-:W-:-:S02]  /*09b0*/  VIADD R27, R27, 0x20 ;  /* 0x000000201b1b7836 */ /* 0x000fc40000000000 */
[----:B------:R-:W-:Y:S02]  /*09c0*/  VIADD R24, R24, 0x20 ;  /* 0x0000002018187836 */ /* 0x000fe40000000000 */
[----:B------:R-:W-:Y:S02]  /*09d0*/  VIADD R0, R0, 0x20 ;  /* 0x0000002000007836 */ /* 0x000fe40000000000 */
[----:B------:R-:W-:Y:S01]  /*09e0*/  VIADD R3, R3, 0x20 ;  /* 0x0000002003037836 */ /* 0x000fe20000000000 */
[----:B------:R-:W-:-:S05]  /*09f0*/  @P1 PRMT R51, RZ, 0x7610, R51 ;  /* 0x00007610ff331816 */ /* 0x000fca0000000033 */
[----:B-----5:R0:W-:Y:S04]  /*0a00*/  STS.U16 [R23], R51 ;  /* 0x0000003317007388 */ /* 0x0201e80000000400 */
[----:B------:R-:W-:Y:S01]  /*0a10*/  STS.U16 [R43], R50 ;  /* 0x000000322b007388 */ /* 0x000fe20000000400 */
[----:B0-----:R-:W-:-:S03]  /*0a20*/  IMAD.IADD R51, R19, 0x1, R22 ;  /* 0x0000000113337824 */ /* 0x001fc600078e0216 */
[----:B----4-:R-:W-:Y:S04]  /*0a30*/  STS.U16 [R41], R52 ;  /* 0x0000003429007388 */ /* 0x010fe80000000400 */
[----:B------:R-:W-:Y:S01]  /*0a40*/  STS.U16 [R39], R47 ;  /* 0x0000002f27007388 */ /* 0x000fe20000000400 */
[----:B------:R-:W-:-:S05]  /*0a50*/  @P3 PRMT R53, RZ, 0x7610, R53 ;  /* 0x00007610ff353816 */ /* 0x000fca0000000035 */
[----:B--2---:R-:W-:Y:S04]  /*0a60*/  STS.U16 [R51], R53 ;  /* 0x0000003533007388 */ /* 0x004fe80000000400 */
[----:B------:R-:W-:Y:S04]  /*0a70*/  STS.U16 [R38], R45 ;  /* 0x0000002d26007388 */ /* 0x000fe80000000400 */
[----:B------:R-:W-:Y:S04]  /*0a80*/  STS.U16 [R18], R49 ;  /* 0x0000003112007388 */ /* 0x000fe80000000400 */
[----:B---3--:R-:W-:Y:S01]  /*0a90*/  STS.U16 [R36], R21 ;  /* 0x0000001524007388 */ /* 0x008fe20000000400 */
[----:B------:R-:W-:Y:S06]  /*0aa0*/  BAR.SYNC.DEFER_BLOCKING 0x0 ;  /* 0x0000000000007b1d */ /* 0x000fec0000010000 */
[----:B------:R-:W-:Y:S04]  /*0ab0*/  LDSM.16.M88.4 R16, [R33] ;  /* 0x000000002110783b */ /* 0x000fe80000000200 */
[----:B------:R-:W0:Y:S02]  /*0ac0*/  LDSM.16.MT88.4 R20, [R31] ;  /* 0x000000001f14783b */ /* 0x000e240000004200 */
[C---:B0-----:R-:W-:Y:S08]  /*0ad0*/  HMMA.16816.F32 R8, R16.reuse, R20, R8 ;  /* 0x000000141008723c */ /* 0x041ff00000001808 */
[----:B------:R-:W-:Y:S01]  /*0ae0*/  HMMA.16816.F32 R12, R16, R22, R12 ;  /* 0x00000016100c723c */ /* 0x000fe2000000180c */
[----:B------:R-:W-:Y:S04]  /*0af0*/  LDSM.16.M88.4 R16, [R32] ;  /* 0x000000002010783b */ /* 0x000fe80000000200 */
[----:B------:R-:W0:Y:S07]  /*0b00*/  LDSM.16.MT88.4 R20, [R30] ;  /* 0x000000001e14783b */ /* 0x000e2e0000004200 */
[C---:B0-----:R-:W-:Y:S08]  /*0b10*/  HMMA.16816.F32 R8, R16.reuse, R20, R8 ;  /* 0x000000141008723c */ /* 0x041ff00000001808 */
[----:B------:R-:W-:Y:S01]  /*0b20*/  HMMA.16816.F32 R12, R16, R22, R12 ;  /* 0x00000016100c723c */ /* 0x000fe2000000180c */
[----:B------:R-:W-:Y:S06]  /*0b30*/  BAR.SYNC.DEFER_BLOCKING 0x0 ;  /* 0x0000000000007b1d */ /* 0x000fec0000010000 */
[----:B------:R-:W-:-:S13]  /*0b40*/  BRA.U !UP0, `(.L_x_1) ;  /* 0xfffffff908847547 */ /* 0x000fda000b83ffff */
.L_x_0:
[----:B--2---:R-:W-:Y:S01]  /*0b50*/  FSETP.NEU.AND P0, PT, RZ, UR14, PT ;  /* 0x0000000eff007c0b */ /* 0x004fe2000bf0d000 */
[C---:B------:R-:W-:Y:S01]  /*0b60*/  IMAD.SHL.U32 R0, R35.reuse, 0x10, RZ ;  /* 0x0000001023007824 */ /* 0x040fe200078e00ff */
[----:B----4-:R-:W-:Y:S01]  /*0b70*/  ULEA UR7, UR9, UR7, 0x18 ;  /* 0x0000000709077291 */ /* 0x010fe2000f8ec0ff */
[----:B------:R-:W-:-:S03]  /*0b80*/  LOP3.LUT R3, R35, 0x60, RZ, 0xc0, !PT ;  /* 0x0000006023037812 */ /* 0x000fc600078ec0ff */
[----:B------:R-:W-:-:S04]  /*0b90*/  LOP3.LUT R0, R0, 0x3800, RZ, 0xc0, !PT ;  /* 0x0000380000007812 */ /* 0x000fc800078ec0ff */
[----:B------:R-:W-:-:S03]  /*0ba0*/  IADD3 R0, PT, PT, R3, UR7, R0 ;  /* 0x0000000703007c10 */ /* 0x000fc6000fffe000 */
[----:B------:R-:W-:Y:S05]  /*0bb0*/  @!P0 BRA `(.L_x_2) ;  /* 0x00000008000c8947 */ /* 0x000fea0003800000 */
[----:B------:R-:W0:Y:S01]  /*0bc0*/  LDCU.64 UR8, c[0x0][0x398] ;  /* 0x00007300ff0877ac */ /* 0x000e220008000a00 */
[C---:B------:R-:W-:Y:S02]  /*0bd0*/  LOP3.LUT R3, R35.reuse, 0x3f, RZ, 0xc0, !PT ;  /* 0x0000003f23037812 */ /* 0x040fe400078ec0ff */
[----:B------:R-:W-:Y:S02]  /*0be0*/  SHF.R.U32.HI R7, RZ, 0x6, R35 ;  /* 0x00000006ff077819 */ /* 0x000fe40000011623 */
[C---:B------:R-:W-:Y:S01]  /*0bf0*/  IADD3 R21, PT, PT, R35.reuse, 0x200, RZ ;  /* 0x0000020023157810 */ /* 0x040fe20007ffe0ff */
[----:B------:R-:W-:Y:S01]  /*0c00*/  IMAD.SHL.U32 R4, R35, 0x2, RZ ;  /* 0x0000000223047824 */ /* 0x000fe200078e00ff */
[----:B---3--:R-:W-:Y:S01]  /*0c10*/  LEA R20, R34, R3, 0x6 ;  /* 0x0000000322147211 */ /* 0x008fe200078e30ff */
[----:B------:R-:W-:Y:S01]  /*0c20*/  VIADD R5, R7, UR5 ;  /* 0x0000000507057c36 */ /* 0x000fe20008000000 */
[C---:B------:R-:W-:Y:S01]  /*0c30*/  LOP3.LUT R22, R35.reuse, 0x400, RZ, 0xfc, !PT ;  /* 0x0000040023167812 */ /* 0x040fe200078efcff */
[C---:B------:R-:W-:Y:S01]  /*0c40*/  VIADD R23, R35.reuse, 0x600 ;  /* 0x0000060023177836 */ /* 0x040fe20000000000 */
[C---:B------:R-:W-:Y:S01]  /*0c50*/  LOP3.LUT R24, R35.reuse, 0x800, RZ, 0xfc, !PT ;  /* 0x0000080023187812 */ /* 0x040fe200078efcff */
[C---:B------:R-:W-:Y:S01]  /*0c60*/  VIADD R25, R35.reuse, 0xa00 ;  /* 0x00000a0023197836 */ /* 0x040fe20000000000 */
[----:B------:R-:W-:Y:S01]  /*0c70*/  LOP3.LUT R26, R35, 0xc00, RZ, 0xfc, !PT ;  /* 0x00000c00231a7812 */ /* 0x000fe200078efcff */
[----:B------:R-:W1:Y:S01]  /*0c80*/  LDCU UR4, c[0x0][0x3a4] ;  /* 0x00007480ff0477ac */ /* 0x000e620008000800 */
[----:B0-----:R-:W-:-:S04]  /*0c90*/  ISETP.GE.AND P1, PT, R20, UR9, PT ;  /* 0x0000000914007c0c */ /* 0x001fc8000bf26270 */
[----:B------:R-:W-:-:S13]  /*0ca0*/  ISETP.GE.OR P1, PT, R5, UR8, P1 ;  /* 0x0000000805007c0c */ /* 0x000fda0008f26670 */
[----:B------:R-:W0:Y:S01]  /*0cb0*/  @!P1 LDC.64 R2, c[0x0][0x390] ;  /* 0x0000e400ff029b82 */ /* 0x000e220000000a00 */
[----:B------:R-:W-:-:S04]  /*0cc0*/  @!P1 IMAD R5, R5, UR9, R20 ;  /* 0x0000000905059c24 */ /* 0x000fc8000f8e0214 */
[----:B0-----:R-:W-:-:S06]  /*0cd0*/  @!P1 IMAD.WIDE R2, R5, 0x2, R2 ;  /* 0x0000000205029825 */ /* 0x001fcc00078e0202 */
[----:B------:R-:W2:Y:S01]  /*0ce0*/  @!P1 LDG.E.U16 R3, desc[UR10][R2.64] ;  /* 0x0000000a02039981 */ /* 0x000ea2000c1e1500 */
[----:B------:R-:W-:Y:S02]  /*0cf0*/  SHF.R.U32.HI R21, RZ, 0x6, R21 ;  /* 0x00000006ff157819 */ /* 0x000fe40000011615 */
[----:B------:R-:W-:Y:S02]  /*0d00*/  SHF.R.U32.HI R22, RZ, 0x6, R22 ;  /* 0x00000006ff167819 */ /* 0x000fe40000011616 */
[----:B------:R-:W-:Y:S01]  /*0d10*/  LOP3.LUT R4, R4, 0x7e, RZ, 0xc0, !PT ;  /* 0x0000007e04047812 */ /* 0x000fe200078ec0ff */
[----:B------:R-:W-:Y:S01]  /*0d20*/  VIADD R39, R21, UR5 ;  /* 0x0000000515277c36 */ /* 0x000fe20008000000 */
[----:B------:R-:W-:Y:S01]  /*0d30*/  SHF.R.U32.HI R23, RZ, 0x6, R23 ;  /* 0x00000006ff177819 */ /* 0x000fe20000011617 */
[----:B------:R-:W-:Y:S01]  /*0d40*/  VIADD R41, R22, UR5 ;  /* 0x0000000516297c36 */ /* 0x000fe20008000000 */
[----:B------:R-:W-:Y:S02]  /*0d50*/  ISETP.GE.AND P0, PT, R20, UR9, PT ;  /* 0x0000000914007c0c */ /* 0x000fe4000bf06270 */
[----:B------:R-:W-:Y:S01]  /*0d60*/  SHF.R.U32.HI R24, RZ, 0x6, R24 ;  /* 0x00000006ff187819 */ /* 0x000fe20000011618 */
[----:B------:R-:W-:Y:S01]  /*0d70*/  VIADD R43, R23, UR5 ;  /* 0x00000005172b7c36 */ /* 0x000fe20008000000 */
[----:B------:R-:W-:-:S02]  /*0d80*/  IADD3 R28, PT, PT, R4, UR7, RZ ;  /* 0x00000007041c7c10 */ /* 0x000fc4000fffe0ff */
[----:B------:R-:W-:Y:S01]  /*0d90*/  IADD3 R27, PT, PT, R35, 0xe00, RZ ;  /* 0x00000e00231b7810 */ /* 0x000fe20007ffe0ff */
[----:B------:R-:W-:Y:S01]  /*0da0*/  VIADD R45, R24, UR5 ;  /* 0x00000005182d7c36 */ /* 0x000fe20008000000 */
[----:B------:R-:W-:Y:S01]  /*0db0*/  SHF.R.U32.HI R25, RZ, 0x6, R25 ;  /* 0x00000006ff197819 */ /* 0x000fe20000011619 */
[----:B------:R-:W-:Y:S01]  /*0dc0*/  IMAD R36, R7, 0x80, R28 ;  /* 0x0000008007247824 */ /* 0x000fe200078e021c */
[----:B------:R-:W-:Y:S02]  /*0dd0*/  SHF.R.U32.HI R26, RZ, 0x6, R26 ;  /* 0x00000006ff1a7819 */ /* 0x000fe4000001161a */
[----:B------:R-:W-:Y:S02]  /*0de0*/  ISETP.LT.AND P2, PT, R39, UR8, !P0 ;  /* 0x0000000827007c0c */ /* 0x000fe4000c741270 */
[----:B------:R-:W-:Y:S01]  /*0df0*/  ISETP.LT.AND P6, PT, R41, UR8, !P0 ;  /* 0x0000000829007c0c */ /* 0x000fe2000c7c1270 */
[----:B------:R-:W-:Y:S01]  /*0e00*/  VIADD R29, R26, UR5 ;  /* 0x000000051a1d7c36 */ /* 0x000fe20008000000 */
[----:B------:R-:W-:-:S02]  /*0e10*/  SHF.R.U32.HI R27, RZ, 0x6, R27 ;  /* 0x00000006ff1b7819 */ /* 0x000fc4000001161b */
[----:B------:R-:W-:Y:S02]  /*0e20*/  IADD3 R47, PT, PT, R25, UR5, RZ ;  /* 0x00000005192f7c10 */ /* 0x000fe4000fffe0ff */
[----:B------:R-:W-:Y:S02]  /*0e30*/  ISETP.LT.AND P5, PT, R43, UR8, !P0 ;  /* 0x000000082b007c0c */ /* 0x000fe4000c7a1270 */
[----:B------:R-:W-:Y:S02]  /*0e40*/  ISETP.LT.AND P4, PT, R45, UR8, !P0 ;  /* 0x000000082d007c0c */ /* 0x000fe4000c781270 */
[----:B------:R-:W-:Y:S01]  /*0e50*/  ISETP.LT.AND P3, PT, R47, UR8, !P0 ;  /* 0x000000082f007c0c */ /* 0x000fe2000c761270 */
[----:B------:R-:W0:Y:S01]  /*0e60*/  @P2 LDC.64 R30, c[0x0][0x390] ;  /* 0x0000e400ff1e2b82 */ /* 0x000e220000000a00 */
[----:B------:R-:W-:Y:S01]  /*0e70*/  IADD3 R37, PT, PT, R27, UR5, RZ ;  /* 0x000000051b257c10 */ /* 0x000fe2000fffe0ff */
[--C-:B------:R-:W-:Y:S02]  /*0e80*/  @P2 IMAD R39, R39, UR9, R20.reuse ;  /* 0x0000000927272c24 */ /* 0x100fe4000f8e0214 */
[----:B------:R-:W-:-:S04]  /*0e90*/  @P6 IMAD R41, R41, UR9, R20 ;  /* 0x0000000929296c24 */ /* 0x000fc8000f8e0214 */
[----:B------:R-:W3:Y:S08]  /*0ea0*/  @P6 LDC.64 R32, c[0x0][0x390] ;  /* 0x0000e400ff206b82 */ /* 0x000ef00000000a00 */
[----:B------:R-:W4:Y:S08]  /*0eb0*/  @P5 LDC.64 R18, c[0x0][0x390] ;  /* 0x0000e400ff125b82 */ /* 0x000f300000000a00 */
[----:B------:R-:W5:Y:S01]  /*0ec0*/  @P4 LDC.64 R16, c[0x0][0x390] ;  /* 0x0000e400ff104b82 */ /* 0x000f620000000a00 */
[----:B0-----:R-:W-:-:S04]  /*0ed0*/  @P2 IMAD.WIDE R30, R39, 0x2, R30 ;  /* 0x00000002271e2825 */ /* 0x001fc800078e021e */
[--C-:B------:R-:W-:Y:S02]  /*0ee0*/  @P5 IMAD R43, R43, UR9, R20.reuse ;  /* 0x000000092b2b5c24 */ /* 0x100fe4000f8e0214 */
[----:B------:R-:W-:Y:S01]  /*0ef0*/  @P4 IMAD R45, R45, UR9, R20 ;  /* 0x000000092d2d4c24 */ /* 0x000fe2000f8e0214 */
[----:B------:R-:W0:Y:S01]  /*0f00*/  @P3 LDC.64 R6, c[0x0][0x390] ;  /* 0x0000e400ff063b82 */ /* 0x000e220000000a00 */
[----:B---3--:R-:W-:Y:S01]  /*0f10*/  @P6 IMAD.WIDE R32, R41, 0x2, R32 ;  /* 0x0000000229206825 */ /* 0x008fe200078e0220 */
[----:B------:R3:W3:Y:S03]  /*0f20*/  @P2 LDG.E.U16 R30, desc[UR10][R30.64] ;  /* 0x0000000a1e1e2981 */ /* 0x0006e6000c1e1500 */
[----:B------:R-:W-:Y:S02]  /*0f30*/  @P3 IMAD R47, R47, UR9, R20 ;  /* 0x000000092f2f3c24 */ /* 0x000fe4000f8e0214 */
[----:B------:R-:W3:Y:S01]  /*0f40*/  @P6 LDG.E.U16 R32, desc[UR10][R32.64] ;  /* 0x0000000a20206981 */ /* 0x000ee2000c1e1500 */
[----:B----4-:R-:W-:-:S06]  /*0f50*/  @P5 IMAD.WIDE R18, R43, 0x2, R18 ;  /* 0x000000022b125825 */ /* 0x010fcc00078e0212 */
[----:B------:R-:W4:Y:S01]  /*0f60*/  @P5 LDG.E.U16 R18, desc[UR10][R18.64] ;  /* 0x0000000a12125981 */ /* 0x000f22000c1e1500 */
[----:B-----5:R-:W-:-:S04]  /*0f70*/  @P4 IMAD.WIDE R16, R45, 0x2, R16 ;  /* 0x000000022d104825 */ /* 0x020fc800078e0210 */
[----:B0-----:R-:W-:-:S06]  /*0f80*/  @P3 IMAD.WIDE R6, R47, 0x2, R6 ;  /* 0x000000022f063825 */ /* 0x001fcc00078e0206 */
[----:B------:R-:W5:Y:S04]  /*0f90*/  @P3 LDG.E.U16 R6, desc[UR10][R6.64] ;  /* 0x0000000a06063981 */ /* 0x000f68000c1e1500 */
[----:B--2---:R0:W-:Y:S04]  /*0fa0*/  @!P1 STS.U16 [R36], R3 ;  /* 0x0000000324009388 */ /* 0x0041e80000000400 */
[----:B------:R-:W-:Y:S01]  /*0fb0*/  @P1 STS.U16 [R36], RZ ;  /* 0x000000ff24001388 */ /* 0x000fe20000000400 */
[----:B------:R-:W-:Y:S02]  /*0fc0*/  ISETP.LT.AND P1, PT, R29, UR8, !P0 ;  /* 0x000000081d007c0c */ /* 0x000fe4000c721270 */
[----:B------:R-:W-:-:S11]  /*0fd0*/  ISETP.LT.AND P0, PT, R37, UR8, !P0 ;  /* 0x0000000825007c0c */ /* 0x000fd6000c701270 */
[----:B------:R-:W2:Y:S08]  /*0fe0*/  @P1 LDC.64 R4, c[0x0][0x390] ;  /* 0x0000e400ff041b82 */ /* 0x000eb00000000a00 */
[----:B0-----:R-:W0:Y:S01]  /*0ff0*/  @P0 LDC.64 R2, c[0x0][0x390] ;  /* 0x0000e400ff020b82 */ /* 0x001e220000000a00 */
[--C-:B------:R-:W-:Y:S02]  /*1000*/  @P1 IMAD R39, R29, UR9, R20.reuse ;  /* 0x000000091d271c24 */ /* 0x100fe4000f8e0214 */
[----:B------:R-:W-:Y:S01]  /*1010*/  @P0 IMAD R37, R37, UR9, R20 ;  /* 0x0000000925250c24 */ /* 0x000fe2000f8e0214 */
[----:B------:R1:W5:Y:S01]  /*1020*/  @P4 LDG.E.U16 R29, desc[UR10][R16.64] ;  /* 0x0000000a101d4981 */ /* 0x000362000c1e1500 */
[----:B--2---:R-:W-:-:S06]  /*1030*/  @P1 IMAD.WIDE R4, R39, 0x2, R4 ;  /* 0x0000000227041825 */ /* 0x004fcc00078e0204 */
[----:B------:R-:W2:Y:S01]  /*1040*/  @P1 LDG.E.U16 R5, desc[UR10][R4.64] ;  /* 0x0000000a04051981 */ /* 0x000ea2000c1e1500 */
[----:B0-----:R-:W-:-:S06]  /*1050*/  @P0 IMAD.WIDE R2, R37, 0x2, R2 ;  /* 0x0000000225020825 */ /* 0x001fcc00078e0202 */
[----:B------:R-:W2:Y:S01]  /*1060*/  @P0 LDG.E.U16 R2, desc[UR10][R2.64] ;  /* 0x0000000a02020981 */ /* 0x000ea2000c1e1500 */
[----:B---3--:R-:W0:Y:S01]  /*1070*/  S2R R31, SR_LANEID ;  /* 0x00000000001f7919 */ /* 0x008e220000000000 */
[--C-:B------:R-:W-:Y:S01]  /*1080*/  IMAD R21, R21, 0x80, R28.reuse ;  /* 0x0000008015157824 */ /* 0x100fe200078e021c */
[-C--:B-1----:R-:W-:Y:S01]  /*1090*/  LEA R17, R22, R28.reuse, 0x7 ;  /* 0x0000001c16117211 */ /* 0x082fe200078e38ff */
[--C-:B------:R-:W-:Y:S02]  /*10a0*/  IMAD R23, R23, 0x80, R28.reuse ;  /* 0x0000008017177824 */ /* 0x100fe400078e021c */
[----:B------:R-:W-:Y:S01]  /*10b0*/  IMAD R24, R24, 0x80, R28 ;  /* 0x0000008018187824 */ /* 0x000fe200078e021c */
[----:B------:R-:W-:Y:S01]  /*10c0*/  @!P2 STS.U16 [R21], RZ ;  /* 0x000000ff1500a388 */ /* 0x000fe20000000400 */
[----:B------:R-:W-:-:S03]  /*10d0*/  LEA R25, R25, R28, 0x7 ;  /* 0x0000001c19197211 */ /* 0x000fc600078e38ff */
[----:B------:R-:W-:Y:S01]  /*10e0*/  @P2 STS.U16 [R21], R30 ;  /* 0x0000001e15002388 */ /* 0x000fe20000000400 */
[----:B------:R-:W-:-:S03]  /*10f0*/  IMAD R26, R26, 0x80, R28 ;  /* 0x000000801a1a7824 */ /* 0x000fc600078e021c */
[----:B------:R-:W-:Y:S04]  /*1100*/  @!P6 STS.U16 [R17], RZ ;  /* 0x000000ff1100e388 */ /* 0x000fe80000000400 */
[----:B------:R-:W-:Y:S01]  /*1110*/  @P6 STS.U16 [R17], R32 ;  /* 0x0000002011006388 */ /* 0x000fe20000000400 */
[----:B------:R-:W-:-:S03]  /*1120*/  IMAD R27, R27, 0x80, R28 ;  /* 0x000000801b1b7824 */ /* 0x000fc600078e021c */
[----:B------:R-:W-:Y:S04]  /*1130*/  @!P5 STS.U16 [R23], RZ ;  /* 0x000000ff1700d388 */ /* 0x000fe80000000400 */
[----:B----4-:R-:W-:Y:S04]  /*1140*/  @P5 STS.U16 [R23], R18 ;  /* 0x0000001217005388 */ /* 0x010fe80000000400 */
[----:B------:R-:W-:Y:S01]  /*1150*/  @!P4 STS.U16 [R24], RZ ;  /* 0x000000ff1800c388 */ /* 0x000fe20000000400 */
[----:B0-----:R-:W-:Y:S02]  /*1160*/  SHF.R.U32.HI R20, RZ, 0x2, R31 ;  /* 0x00000002ff147819 */ /* 0x001fe4000001161f */
[----:B------:R-:W-:-:S05]  /*1170*/  LOP3.LUT R31, R31, 0x3, RZ, 0xc0, !PT ;  /* 0x000000031f1f7812 */ /* 0x000fca00078ec0ff */
[----:B------:R-:W-:-:S05]  /*1180*/  IMAD R31, R20, 0x20, R31 ;  /* 0x00000020141f7824 */ /* 0x000fca00078e021f */
[----:B------:R-:W-:Y:S01]  /*1190*/  LEA R31, R31, R0, 0x2 ;  /* 0x000000001f1f7211 */ /* 0x000fe200078e10ff */
[----:B-----5:R-:W-:Y:S04]  /*11a0*/  @P4 STS.U16 [R24], R29 ;  /* 0x0000001d18004388 */ /* 0x020fe80000000400 */
[----:B------:R-:W-:Y:S04]  /*11b0*/  @!P3 STS.U16 [R25], RZ ;  /* 0x000000ff1900b388 */ /* 0x000fe80000000400 */
[----:B------:R-:W-:Y:S04]  /*11c0*/  @P3 STS.U16 [R25], R6 ;  /* 0x0000000619003388 */ /* 0x000fe80000000400 */
[----:B------:R-:W-:Y:S04]  /*11d0*/  @!P1 STS.U16 [R26], RZ ;  /* 0x000000ff1a009388 */ /* 0x000fe80000000400 */
[----:B--2---:R-:W-:Y:S04]  /*11e0*/  @P1 STS.U16 [R26], R5 ;  /* 0x000000051a001388 */ /* 0x004fe80000000400 */
[----:B------:R-:W-:Y:S04]  /*11f0*/  @!P0 STS.U16 [R27], RZ ;  /* 0x000000ff1b008388 */ /* 0x000fe80000000400 */
[----:B------:R-:W-:Y:S01]  /*1200*/  @P0 STS.U16 [R27], R2 ;  /* 0x000000021b000388 */ /* 0x000fe20000000400 */
[----:B------:R-:W-:Y:S06]  /*1210*/  BAR.SYNC.DEFER_BLOCKING 0x0 ;  /* 0x0000000000007b1d */ /* 0x000fec0000010000 */
[----:B------:R-:W0:Y:S04]  /*1220*/  LDS R3, [R31] ;  /* 0x000000001f037984 */ /* 0x000e280000000800 */
[----:B------:R-:W1:Y:S04]  /*1230*/  LDS R4, [R31+0x400] ;  /* 0x000400001f047984 */ /* 0x000e680000000800 */
[----:B------:R-:W2:Y:S04]  /*1240*/  LDS R7, [R31+0x10] ;  /* 0x000010001f077984 */ /* 0x000ea80000000800 */
[----:B------:R-:W3:Y:S01]  /*1250*/  LDS R16, [R31+0x410] ;  /* 0x000410001f107984 */ /* 0x000ee20000000800 */
[----:B0-----:R-:W-:-:S02]  /*1260*/  HADD2.F32 R17, -RZ, R3.H1_H1 ;  /* 0x30000003ff117230 */ /* 0x001fc40000004100 */
[----:B-1----:R-:W-:-:S03]  /*1270*/  HADD2.F32 R5, -RZ, R4.H0_H0 ;  /* 0x20000004ff057230 */ /* 0x002fc60000004100 */
[----:B------:R-:W-:Y:S01]  /*1280*/  FMUL R2, R17, UR14 ;  /* 0x0000000e11027c20 */ /* 0x000fe20008400000 */
[----:B------:R-:W-:Y:S02]  /*1290*/  HADD2.F32 R6, -RZ, R3.H0_H0 ;  /* 0x20000003ff067230 */ /* 0x000fe40000004100 */
[----:B------:R-:W-:Y:S01]  /*12a0*/  FMUL R5, R5, UR14 ;  /* 0x0000000e05057c20 */ /* 0x000fe20008400000 */
[----:B------:R-:W-:Y:S02]  /*12b0*/  FFMA R9, R9, UR4, R2 ;  /* 0x0000000409097c23 */ /* 0x000fe40008000002 */
[----:B------:R-:W-:Y:S01]  /*12c0*/  FMUL R3, R6, UR14 ;  /* 0x0000000e06037c20 */ /* 0x000fe20008400000 */
[----:B--2---:R-:W-:Y:S02]  /*12d0*/  HADD2.F32 R2, -RZ, R7.H0_H0 ;  /* 0x20000007ff027230 */ /* 0x004fe40000004100 */
[----:B------:R-:W-:Y:S01]  /*12e0*/  FFMA R10, R10, UR4, R5 ;  /* 0x000000040a0a7c23 */ /* 0x000fe20008000005 */
[----:B---3--:R-:W-:-:S02]  /*12f0*/  HADD2.F32 R5, -RZ, R16.H0_H0 ;  /* 0x20000010ff057230 */ /* 0x008fc40000004100 */
[----:B------:R-:W-:Y:S02]  /*1300*/  HADD2.F32 R4, -RZ, R4.H1_H1 ;  /* 0x30000004ff047230 */ /* 0x000fe40000004100 */
[----:B------:R-:W-:Y:S02]  /*1310*/  HADD2.F32 R7, -RZ, R7.H1_H1 ;  /* 0x30000007ff077230 */ /* 0x000fe40000004100 */
[----:B------:R-:W-:Y:S02]  /*1320*/  HADD2.F32 R16, -RZ, R16.H1_H1 ;  /* 0x30000010ff107230 */ /* 0x000fe40000004100 */
[----:B------:R-:W-:Y:S01]  /*1330*/  FFMA R8, R8, UR4, R3 ;  /* 0x0000000408087c23 */ /* 0x000fe20008000003 */
[----:B------:R-:W-:Y:S01]  /*1340*/  FMUL R3, R2, UR14 ;  /* 0x0000000e02037c20 */ /* 0x000fe20008400000 */
[----:B------:R-:W-:Y:S01]  /*1350*/  FMUL R4, R4, UR14 ;  /* 0x0000000e04047c20 */ /* 0x000fe20008400000 */
[----:B------:R-:W-:Y:S01]  /*1360*/  FMUL R2, R7, UR14 ;  /* 0x0000000e07027c20 */ /* 0x000fe20008400000 */
[----:B------:R-:W-:Y:S01]  /*1370*/  FMUL R5, R5, UR14 ;  /* 0x0000000e05057c20 */ /* 0x000fe20008400000 */
[----:B------:R-:W-:Y:S01]  /*1380*/  FMUL R16, R16, UR14 ;  /* 0x0000000e10107c20 */ /* 0x000fe20008400000 */
[----:B------:R-:W-:Y:S01]  /*1390*/  FFMA R11, R11, UR4, R4 ;  /* 0x000000040b0b7c23 */ /* 0x000fe20008000004 */
[----:B------:R-:W-:Y:S01]  /*13a0*/  FFMA R12, R12, UR4, R3 ;  /* 0x000000040c0c7c23 */ /* 0x000fe20008000003 */
[----:B------:R-:W-:Y:S01]  /*13b0*/  FFMA R13, R13, UR4, R2 ;  /* 0x000000040d0d7c23 */ /* 0x000fe20008000002 */
[----:B------:R-:W-:Y:S01]  /*13c0*/  FFMA R14, R14, UR4, R5 ;  /* 0x000000040e0e7c23 */ /* 0x000fe20008000005 */
[----:B------:R-:W-:Y:S01]  /*13d0*/  FFMA R15, R15, UR4, R16 ;  /* 0x000000040f0f7c23 */ /* 0x000fe20008000010 */
[----:B------:R-:W-:Y:S06]  /*13e0*/  BRA `(.L_x_3) ;  /* 0x0000000000247947 */ /* 0x000fec0003800000 */
.L_x_2:
[----:B------:R-:W0:Y:S02]  /*13f0*/  LDCU UR4, c[0x0][0x3a4] ;  /* 0x00007480ff0477ac */ /* 0x000e240008000800 */
[----:B0-----:R-:W-:Y:S01]  /*1400*/  FMUL R8, R8, UR4 ;  /* 0x0000000408087c20 */ /* 0x001fe20008400000 */
[----:B------:R-:W-:Y:S01]  /*1410*/  FMUL R9, R9, UR4 ;  /* 0x0000000409097c20 */ /* 0x000fe20008400000 */
[----:B------:R-:W-:Y:S01]  /*1420*/  FMUL R10, R10, UR4 ;  /* 0x000000040a0a7c20 */ /* 0x000fe20008400000 */
[----:B------:R-:W-:Y:S01]  /*1430*/  FMUL R11, R11, UR4 ;  /* 0x000000040b0b7c20 */ /* 0x000fe20008400000 */
[----:B------:R-:W-:Y:S01]  /*1440*/  FMUL R12, R12, UR4 ;  /* 0x000000040c0c7c20 */ /* 0x000fe20008400000 */
[----:B------:R-:W-:Y:S01]  /*1450*/  FMUL R13, R13, UR4 ;  /* 0x000000040d0d7c20 */ /* 0x000fe20008400000 */
[----:B------:R-:W-:Y:S01]  /*1460*/  FMUL R14, R14, UR4 ;  /* 0x000000040e0e7c20 */ /* 0x000fe20008400000 */
[----:B------:R-:W-:-:S07]  /*1470*/  FMUL R15, R15, UR4 ;  /* 0x000000040f0f7c20 */ /* 0x000fce0008400000 */
.L_x_3:
[----:B------:R-:W0:Y:S01]  /*1480*/  S2R R2, SR_LANEID ;  /* 0x0000000000027919 */ /* 0x000e220000000000 */
[----:B------:R-:W-:Y:S01]  /*1490*/  LOP3.LUT R3, R35, 0x3f, RZ, 0xc0, !PT ;  /* 0x0000003f23037812 */ /* 0x000fe200078ec0ff */
[----:B------:R-:W1:Y:S01]  /*14a0*/  LDCU.64 UR8, c[0x0][0x398] ;  /* 0x00007300ff0877ac */ /* 0x000e620008000a00 */
[----:B------:R-:W-:Y:S02]  /*14b0*/  F2FP.F16.F32.PACK_AB R8, R9, R8 ;  /* 0x000000080908723e */ /* 0x000fe400000000ff */
[----:B------:R-:W-:Y:S01]  /*14c0*/  F2FP.F16.F32.PACK_AB R10, R11, R10 ;  /* 0x0000000a0b0a723e */ /* 0x000fe200000000ff */
[----:B---3--:R-:W-:Y:S01]  /*14d0*/  IMAD R34, R34, 0x40, R3 ;  /* 0x0000004022227824 */ /* 0x008fe200078e0203 */
[----:B------:R-:W-:Y:S02]  /*14e0*/  F2FP.F16.F32.PACK_AB R12, R13, R12 ;  /* 0x0000000c0d0c723e */ /* 0x000fe400000000ff */
[----:B------:R-:W-:Y:S02]  /*14f0*/  F2FP.F16.F32.PACK_AB R14, R15, R14 ;  /* 0x0000000e0f0e723e */ /* 0x000fe400000000ff */
[----:B------:R-:W-:-:S02]  /*1500*/  SHF.R.U32.HI R5, RZ, 0x6, R35 ;  /* 0x00000006ff057819 */ /* 0x000fc40000011623 */
[C---:B------:R-:W-:Y:S02]  /*1510*/  SHF.L.U32 R4, R35.reuse, 0x1, RZ ;  /* 0x0000000123047819 */ /* 0x040fe400000006ff */
[----:B------:R-:W-:Y:S01]  /*1520*/  LOP3.LUT R6, R35, 0x400, RZ, 0xfc, !PT ;  /* 0x0000040023067812 */ /* 0x000fe200078efcff */
[----:B------:R-:W-:Y:S01]  /*1530*/  VIADD R17, R5, UR5 ;  /* 0x0000000505117c36 */ /* 0x000fe20008000000 */
[----:B------:R-:W-:Y:S02]  /*1540*/  LOP3.LUT R4, R4, 0x7e, RZ, 0xc0, !PT ;  /* 0x0000007e04047812 */ /* 0x000fe400078ec0ff */
[----:B-1----:R-:W-:-:S04]  /*1550*/  ISETP.GE.AND P0, PT, R34, UR9, PT ;  /* 0x0000000922007c0c */ /* 0x002fc8000bf06270 */
[----:B------:R-:W-:Y:S02]  /*1560*/  ISETP.GE.OR P1, PT, R17, UR8, P0 ;  /* 0x0000000811007c0c */ /* 0x000fe40008726670 */
[----:B0-----:R-:W-:Y:S02]  /*1570*/  SHF.R.U32.HI R3, RZ, 0x2, R2 ;  /* 0x00000002ff037819 */ /* 0x001fe40000011602 */
[----:B------:R-:W-:-:S09]  /*1580*/  LOP3.LUT R2, R2, 0x3, RZ, 0xc0, !PT ;  /* 0x0000000302027812 */ /* 0x000fd200078ec0ff */
[----:B------:R-:W-:Y:S02]  /*1590*/  @!P1 IMAD R17, R17, UR9, R34 ;  /* 0x0000000911119c24 */ /* 0x000fe4000f8e0222 */
[----:B------:R-:W-:-:S04]  /*15a0*/  IMAD R3, R3, 0x20, R2 ;  /* 0x0000002003037824 */ /* 0x000fc800078e0202 */
[----:B------:R-:W-:Y:S01]  /*15b0*/  IMAD.U32 R7, R3, 0x4, R0 ;  /* 0x0000000403077824 */ /* 0x000fe200078e0000 */
[----:B------:R-:W-:Y:S01]  /*15c0*/  IADD3 R0, PT, PT, R4, UR7, RZ ;  /* 0x0000000704007c10 */ /* 0x000fe2000fffe0ff */
[----:B------:R-:W0:Y:S01]  /*15d0*/  @!P1 LDC.64 R2, c[0x0][0x390] ;  /* 0x0000e400ff029b82 */ /* 0x000e220000000a00 */
[----:B------:R-:W-:Y:S02]  /*15e0*/  VIADD R4, R35, 0x200 ;  /* 0x0000020023047836 */ /* 0x000fe40000000000 */
[----:B------:R1:W-:Y:S01]  /*15f0*/  STS [R7], R8 ;  /* 0x0000000807007388 */ /* 0x0003e20000000800 */
[----:B------:R-:W-:Y:S02]  /*1600*/  @!P1 IMAD R5, R5, 0x80, R0 ;  /* 0x0000008005059824 */ /* 0x000fe400078e0200 */
[----:B------:R-:W-:Y:S01]  /*1610*/  SHF.R.U32.HI R9, RZ, 0x6, R4 ;  /* 0x00000006ff097819 */ /* 0x000fe20000011604 */
[----:B------:R2:W-:Y:S01]  /*1620*/  STS [R7+0x400], R10 ;  /* 0x0004000a07007388 */ /* 0x0005e20000000800 */
[----:B------:R-:W-:-:S03]  /*1630*/  IADD3 R4, PT, PT, R35, 0x600, RZ ;  /* 0x0000060023047810 */ /* 0x000fc60007ffe0ff */
[----:B------:R3:W-:Y:S01]  /*1640*/  STS [R7+0x10], R12 ;  /* 0x0000100c07007388 */ /* 0x0007e20000000800 */
[----:B------:R-:W-:Y:S01]  /*1650*/  SHF.R.U32.HI R11, RZ, 0x6, R4 ;  /* 0x00000006ff0b7819 */ /* 0x000fe20000011604 */
[----:B------:R-:W-:Y:S01]  /*1660*/  VIADD R27, R9, UR5 ;  /* 0x00000005091b7c36 */ /* 0x000fe20008000000 */
[C---:B-1----:R-:W-:Y:S01]  /*1670*/  LOP3.LUT R8, R35.reuse, 0x800, RZ, 0xfc, !PT ;  /* 0x0000080023087812 */ /* 0x042fe200078efcff */
[----:B------:R1:W-:Y:S01]  /*1680*/  STS [R7+0x410], R14 ;  /* 0x0004100e07007388 */ /* 0x0003e20000000800 */
[----:B--2---:R-:W-:Y:S02]  /*1690*/  VIADD R10, R35, 0xa00 ;  /* 0x00000a00230a7836 */ /* 0x004fe40000000000 */
[----:B------:R-:W-:Y:S01]  /*16a0*/  SHF.R.U32.HI R13, RZ, 0x6, R8 ;  /* 0x00000006ff0d7819 */ /* 0x000fe20000011608 */
[----:B------:R-:W-:Y:S01]  /*16b0*/  BAR.SYNC.DEFER_BLOCKING 0x0 ;  /* 0x0000000000007b1d */ /* 0x000fe20000010000 */
[----:B------:R-:W-:Y:S01]  /*16c0*/  VIADD R31, R11, UR5 ;  /* 0x000000050b1f7c36 */ /* 0x000fe20008000000 */
[C---:B---3--:R-:W-:Y:S01]  /*16d0*/  LOP3.LUT R12, R35.reuse, 0xc00, RZ, 0xfc, !PT ;  /* 0x00000c00230c7812 */ /* 0x048fe200078efcff */
[----:B------:R-:W-:Y:S01]  /*16e0*/  VIADD R35, R35, 0xe00 ;  /* 0x00000e0023237836 */ /* 0x000fe20000000000 */
[----:B------:R-:W-:Y:S01]  /*16f0*/  SHF.R.U32.HI R23, RZ, 0x6, R10 ;  /* 0x00000006ff177819 */ /* 0x000fe2000001160a */
[----:B0-----:R-:W-:Y:S01]  /*1700*/  @!P1 IMAD.WIDE R2, R17, 0x2, R2 ;  /* 0x0000000211029825 */ /* 0x001fe200078e0202 */
[----:B-1----:R-:W-:-:S02]  /*1710*/  SHF.R.U32.HI R7, RZ, 0x6, R6 ;  /* 0x00000006ff077819 */ /* 0x002fc40000011606 */
[----:B------:R-:W-:Y:S01]  /*1720*/  ISETP.GE.OR P6, PT, R27, UR8, P0 ;  /* 0x000000081b007c0c */ /* 0x000fe200087c6670 */
[----:B------:R-:W-:Y:S01]  /*1730*/  VIADD R33, R13, UR5 ;  /* 0x000000050d217c36 */ /* 0x000fe20008000000 */
[----:B------:R-:W-:Y:S02]  /*1740*/  IADD3 R29, PT, PT, R7, UR5, RZ ;  /* 0x00000005071d7c10 */ /* 0x000fe4000fffe0ff */
[----:B------:R-:W-:Y:S02]  /*1750*/  IADD3 R37, PT, PT, R23, UR5, RZ ;  /* 0x0000000517257c10 */ /* 0x000fe4000fffe0ff */
[----:B------:R-:W-:Y:S02]  /*1760*/  ISETP.GE.OR P2, PT, R31, UR8, P0 ;  /* 0x000000081f007c0c */ /* 0x000fe40008746670 */
[----:B------:R-:W-:Y:S02]  /*1770*/  ISETP.GE.OR P3, PT, R33, UR8, P0 ;  /* 0x0000000821007c0c */ /* 0x000fe40008766670 */
[----:B------:R-:W-:-:S02]  /*1780*/  ISETP.GE.OR P4, PT, R37, UR8, P0 ;  /* 0x0000000825007c0c */ /* 0x000fc40008786670 */
[----:B------:R-:W-:Y:S01]  /*1790*/  SHF.R.U32.HI R35, RZ, 0x6, R35 ;  /* 0x00000006ff237819 */ /* 0x000fe20000011623 */
[----:B------:R-:W-:Y:S02]  /*17a0*/  @!P6 IMAD R15, R9, 0x80, R0 ;  /* 0x00000080090fe824 */ /* 0x000fe400078e0200 */
[----:B------:R-:W0:Y:S01]  /*17b0*/  @!P6 LDC.64 R8, c[0x0][0x390] ;  /* 0x0000e400ff08eb82 */ /* 0x000e220000000a00 */
[----:B------:R-:W1:Y:S01]  /*17c0*/  @!P1 LDS.U16 R5, [R5] ;  /* 0x0000000005059984 */ /* 0x000e620000000400 */
[----:B------:R-:W-:Y:S02]  /*17d0*/  @!P6 IMAD R27, R27, UR9, R34 ;  /* 0x000000091b1bec24 */ /* 0x000fe4000f8e0222 */
[--C-:B------:R-:W-:Y:S01]  /*17e0*/  @!P2 IMAD R19, R11, 0x80, R0.reuse ;  /* 0x000000800b13a824 */ /* 0x100fe200078e0200 */
[----:B------:R-:W2:Y:S01]  /*17f0*/  @!P6 LDS.U16 R15, [R15] ;  /* 0x000000000f0fe984 */ /* 0x000ea20000000400 */
[----:B------:R-:W-:Y:S02]  /*1800*/  @!P3 IMAD R21, R13, 0x80, R0 ;  /* 0x000000800d15b824 */ /* 0x000fe400078e0200 */
[----:B------:R-:W-:Y:S01]  /*1810*/  @!P4 LEA R23, R23, R0, 0x7 ;  /* 0x000000001717c211 */ /* 0x000fe200078e38ff */
[----:B------:R-:W3:Y:S01]  /*1820*/  @!P2 LDC.64 R10, c[0x0][0x390] ;  /* 0x0000e400ff0aab82 */ /* 0x000ee20000000a00 */
[----:B------:R-:W-:Y:S01]  /*1830*/  @!P2 LDS.U16 R19, [R19] ;  /* 0x000000001313a984 */ /* 0x000fe20000000400 */
[----:B------:R-:W-:-:S02]  /*1840*/  @!P2 IMAD R31, R31, UR9, R34 ;  /* 0x000000091f1fac24 */ /* 0x000fc4000f8e0222 */
[--C-:B------:R-:W-:Y:S01]  /*1850*/  @!P3 IMAD R33, R33, UR9, R34.reuse ;  /* 0x000000092121bc24 */ /* 0x100fe2000f8e0222 */
[----:B------:R-:W-:Y:S01]  /*1860*/  @!P3 LDS.U16 R21, [R21] ;  /* 0x000000001515b984 */ /* 0x000fe20000000400 */
[----:B------:R-:W-:-:S03]  /*1870*/  @!P4 IMAD R37, R37, UR9, R34 ;  /* 0x000000092525cc24 */ /* 0x000fc6000f8e0222 */
[----:B------:R-:W-:Y:S01]  /*1880*/  @!P4 LDS.U16 R23, [R23] ;  /* 0x000000001717c984 */ /* 0x000fe20000000400 */
[----:B0-----:R-:W-:Y:S01]  /*1890*/  @!P6 IMAD.WIDE R8, R27, 0x2, R8 ;  /* 0x000000021b08e825 */ /* 0x001fe200078e0208 */
[----:B------:R-:W-:-:S03]  /*18a0*/  IADD3 R27, PT, PT, R35, UR5, RZ ;  /* 0x00000005231b7c10 */ /* 0x000fc6000fffe0ff */
[----:B---3--:R-:W-:Y:S01]  /*18b0*/  @!P2 IMAD.WIDE R10, R31, 0x2, R10 ;  /* 0x000000021f0aa825 */ /* 0x008fe200078e020a */
[----:B-1----:R0:W-:Y:S01]  /*18c0*/  @!P1 STG.E.U16 desc[UR10][R2.64], R5 ;  /* 0x0000000502009986 */ /* 0x0021e2000c10150a */
[----:B------:R-:W-:-:S03]  /*18d0*/  ISETP.GE.OR P1, PT, R29, UR8, P0 ;  /* 0x000000081d007c0c */ /* 0x000fc60008726670 */
[----:B--2---:R-:W-:Y:S01]  /*18e0*/  @!P6 STG.E.U16 desc[UR10][R8.64], R15 ;  /* 0x0000000f0800e986 */ /* 0x004fe2000c10150a */
[----:B0-----:R-:W-:Y:S01]  /*18f0*/  SHF.R.U32.HI R3, RZ, 0x6, R12 ;  /* 0x00000006ff037819 */ /* 0x001fe2000001160c */
[----:B------:R-:W0:Y:S08]  /*1900*/  @!P4 LDC.64 R4, c[0x0][0x390] ;  /* 0x0000e400ff04cb82 */ /* 0x000e300000000a00 */
[----:B------:R-:W-:Y:S01]  /*1910*/  @!P1 LEA R17, R7, R0, 0x7 ;  /* 0x0000000007119211 */ /* 0x000fe200078e38ff */
[----:B------:R-:W-:-:S02]  /*1920*/  @!P1 IMAD R29, R29, UR9, R34 ;  /* 0x000000091d1d9c24 */ /* 0x000fc4000f8e0222 */
[----:B------:R-:W-:-:S03]  /*1930*/  VIADD R39, R3, UR5 ;  /* 0x0000000503277c36 */ /* 0x000fc60008000000 */
[----:B------:R-:W1:Y:S01]  /*1940*/  @!P1 LDS.U16 R17, [R17] ;  /* 0x0000000011119984 */ /* 0x000e620000000400 */
[----:B------:R-:W2:Y:S01]  /*1950*/  @!P1 LDC.64 R12, c[0x0][0x390] ;  /* 0x0000e400ff0c9b82 */ /* 0x000ea20000000a00 */
[----:B------:R-:W-:Y:S02]  /*1960*/  ISETP.GE.OR P5, PT, R39, UR8, P0 ;  /* 0x0000000827007c0c */ /* 0x000fe400087a6670 */
[----:B------:R-:W-:-:S05]  /*1970*/  ISETP.GE.OR P0, PT, R27, UR8, P0 ;  /* 0x000000081b007c0c */ /* 0x000fca0008706670 */
[----:B------:R-:W3:Y:S06]  /*1980*/  @!P3 LDC.64 R6, c[0x0][0x390] ;  /* 0x0000e400ff06bb82 */ /* 0x000eec0000000a00 */
[----:B------:R-:W-:Y:S02]  /*1990*/  @!P5 IMAD R25, R3, 0x80, R0 ;  /* 0x000000800319d824 */ /* 0x000fe400078e0200 */
[----:B------:R-:W4:Y:S01]  /*19a0*/  @!P5 LDC.64 R2, c[0x0][0x390] ;  /* 0x0000e400ff02db82 */ /* 0x000f220000000a00 */
[----:B------:R-:W-:Y:S02]  /*19b0*/  @!P5 IMAD R39, R39, UR9, R34 ;  /* 0x000000092727dc24 */ /* 0x000fe4000f8e0222 */
[----:B0-----:R-:W-:Y:S01]  /*19c0*/  @!P4 IMAD.WIDE R4, R37, 0x2, R4 ;  /* 0x000000022504c825 */ /* 0x001fe200078e0204 */
[----:B------:R-:W0:Y:S03]  /*19d0*/  @!P5 LDS.U16 R25, [R25] ;  /* 0x000000001919d984 */ /* 0x000e260000000400 */
[----:B--2---:R-:W-:-:S04]  /*19e0*/  @!P1 IMAD.WIDE R12, R29, 0x2, R12 ;  /* 0x000000021d0c9825 */ /* 0x004fc800078e020c */
[----:B---3--:R-:W-:Y:S01]  /*19f0*/  @!P3 IMAD.WIDE R6, R33, 0x2, R6 ;  /* 0x000000022106b825 */ /* 0x008fe200078e0206 */
[----:B-1----:R1:W-:Y:S03]  /*1a00*/  @!P1 STG.E.U16 desc[UR10][R12.64], R17 ;  /* 0x000000110c009986 */ /* 0x0023e6000c10150a */
[----:B----4-:R-:W-:Y:S01]  /*1a10*/  @!P5 IMAD.WIDE R2, R39, 0x2, R2 ;  /* 0x000000022702d825 */ /* 0x010fe200078e0202 */
[----:B------:R1:W-:Y:S04]  /*1a20*/  @!P2 STG.E.U16 desc[UR10][R10.64], R19 ;  /* 0x000000130a00a986 */ /* 0x0003e8000c10150a */
[----:B------:R1:W-:Y:S04]  /*1a30*/  @!P3 STG.E.U16 desc[UR10][R6.64], R21 ;  /* 0x000000150600b986 */ /* 0x0003e8000c10150a */
[----:B------:R1:W-:Y:S04]  /*1a40*/  @!P4 STG.E.U16 desc[UR10][R4.64], R23 ;  /* 0x000000170400c986 */ /* 0x0003e8000c10150a */
[----:B0-----:R1:W-:Y:S01]  /*1a50*/  @!P5 STG.E.U16 desc[UR10][R2.64], R25 ;  /* 0x000000190200d986 */ /* 0x0013e2000c10150a */
[----:B------:R-:W-:Y:S05]  /*1a60*/  @P0 EXIT ;  /* 0x000000000000094d */ /* 0x000fea0003800000 */
[----:B-1----:R-:W-:Y:S01]  /*1a70*/  IMAD R5, R35, 0x80, R0 ;  /* 0x0000008023057824 */ /* 0x002fe200078e0200 */
[----:B------:R-:W0:Y:S01]  /*1a80*/  LDC.64 R2, c[0x0][0x390] ;  /* 0x0000e400ff027b82 */ /* 0x000e220000000a00 */
[----:B------:R-:W-:-:S04]  /*1a90*/  IMAD R27, R27, UR9, R34 ;  /* 0x000000091b1b7c24 */ /* 0x000fc8000f8e0222 */
[----:B------:R-:W1:Y:S01]  /*1aa0*/  LDS.U16 R5, [R5] ;  /* 0x0000000005057984 */ /* 0x000e620000000400 */
[----:B0-----:R-:W-:-:S05]  /*1ab0*/  IMAD.WIDE R2, R27, 0x2, R2 ;  /* 0x000000021b027825 */ /* 0x001fca00078e0202 */
[----:B-1----:R-:W-:Y:S01]  /*1ac0*/  STG.E.U16 desc[UR10][R2.64], R5 ;  /* 0x0000000502007986 */ /* 0x002fe2000c10150a */
[----:B------:R-:W-:Y:S05]  /*1ad0*/  EXIT ;  /* 0x000000000000794d */ /* 0x000fea0003800000 */
.L_x_4:
[----:B------:R-:W-:-:S00]  /*1ae0*/  BRA `(.L_x_4) ;  /* 0xfffffffc00fc7947 */ /* 0x000fc0000383ffff */
[----:B------:R-:W-:-:S00]  /*1af0*/  NOP ;  /* 0x0000000000007918 */ /* 0x000fc00000000000 */
        /* <DEDUP_REMOVED lines=8> */
.L_x_5:


//--------------------- .nv.shared._Z11matmul_wmmaPK6__halfS1_PS_iiiff --------------------------
	.section	.nv.shared._Z11matmul_wmmaPK6__halfS1_PS_iiiff,"aw",@nobits
	.sectionflags	@""
	.align	2
.nv.shared._Z11matmul_wmmaPK6__halfS1_PS_iiiff:
	.zero		17408


//--------------------- .nv.shared.reserved.0     --------------------------
	.section	.nv.shared.reserved.0,"aw",@nobits
	.weak		__nv_reservedSMEM_offset_0_alias
	.size		__nv_reservedSMEM_offset_0_alias, 0, 64
	.other		__nv_reservedSMEM_offset_0_alias,@"STO_CUDA_RESERVED_SHARED STV_DEFAULT"
__nv_reservedSMEM_offset_0_alias:
	.zero		0
	.zero		64


//--------------------- .nv.constant0._Z11matmul_wmmaPK6__halfS1_PS_iiiff --------------------------
	.section	.nv.constant0._Z11matmul_wmmaPK6__halfS1_PS_iiiff,"a",@progbits
	.sectionflags	@""
	.align	4
.nv.constant0._Z11matmul_wmmaPK6__halfS1_PS_iiiff:
	.zero		940


//--------------------- SYMBOLS --------------------------

	.type		.nv.reservedSmem.offset0,@object
	.size		.nv.reservedSmem.offset0,0x4
	.type		.nv.reservedSmem.cap,@object
	.size		.nv.reservedSmem.cap,0x4
